	.target	sm_90a

	.elftype	@"ET_EXEC"


//--------------------- .note.nv.tkinfo           --------------------------
	.section	.note.nv.tkinfo,"",@"SHT_NOTE"
	.sectionflags	@"SHF_NOTE_NV_TKINFO"
	.tkinfo
        /*0018*/ 	.word	0x00000002
        /*0030*/ 	.string	""
        /*0030*/ 	.string	"ptxas"
        /*0030*/ 	.string	"Cuda compilation tools, release 13.0, V13.0.88"
        /*0030*/ 	.string	"Build cuda_13.0.r13.0/compiler.36424714_0"
        /*0030*/ 	.string	"-arch sm_90a -m 64 "



//--------------------- .note.nv.cuinfo           --------------------------
	.section	.note.nv.cuinfo,"",@"SHT_NOTE"
	.sectionflags	@"SHF_NOTE_NV_CUINFO"
        /*0018*/ 	.short	0x0002
        /*001a*/ 	.short	0x005a
        /*001c*/ 	.short	0x0082
	.zero		2


//--------------------- .nv.info                  --------------------------
	.section	.nv.info,"",@"SHT_CUDA_INFO"
	.align	4


	//----- nvinfo : EIATTR_REGCOUNT
	.align		4
        /*0000*/ 	.byte	0x04, 0x2f
        /*0002*/ 	.short	(.L_15 - .L_14)
	.align		4
.L_14:
        /*0004*/ 	.word	index@(_ZN7cutlass13device_kernelINS_4gemm6kernel13GemmUniversalIN4cute5tupleIJiiiiEEENS1_10collective13CollectiveMmaINS1_34MainloopSm90TmaGmmaWarpSpecializedILi9ENS5_IJNS4_1CILi1EEESB_SB_EEENS1_32KernelTmaWarpSpecializedPingpongEEENS5_IJNSA_ILi64EEENSA_ILi128EEESG_EEEaNS5_IJlSB_lEEEaSI_NS4_8TiledMMAINS4_8MMA_AtomIJNS4_4SM904GMMA27MMA_64x128x32_S32S8S8_SS_TNEEEENS4_6LayoutISC_NS5_IJNSA_ILi0EEESQ_SQ_EEEEENS5_IJNS4_10UnderscoreEST_ST_EEEEENS4_13SM90_TMA_LOADENS4_14ComposedLayoutINS4_7SwizzleILi3ELi4ELi3EEENS4_18smem_ptr_flag_bitsILi8EEENSP_INS5_IJNSA_ILi8EEESG_EEENS5_IJSG_SB_EEEEEEEvNS4_8identityESW_S16_vS17_EENS_8epilogue10collective6detail29Sm90TmaWarpSpecializedAdapterINS1A_15DefaultEpilogueIaSI_SI_NS19_6thread17LinearCombinationIaLi1EiiLNS1E_9ScaleType4KindE0ELNS_15FloatRoundStyleE2EaEENS1_15EpilogueDefaultEEEEEvvEEEEvNT_6ParamsE)
        /*0008*/ 	.word	0x000000a8


	//----- nvinfo : EIATTR_FRAME_SIZE
	.align		4
.L_15:
        /*000c*/ 	.byte	0x04, 0x11
        /*000e*/ 	.short	(.L_17 - .L_16)
	.align		4
.L_16:
        /*0010*/ 	.word	index@(_ZN7cutlass13device_kernelINS_4gemm6kernel13GemmUniversalIN4cute5tupleIJiiiiEEENS1_10collective13CollectiveMmaINS1_34MainloopSm90TmaGmmaWarpSpecializedILi9ENS5_IJNS4_1CILi1EEESB_SB_EEENS1_32KernelTmaWarpSpecializedPingpongEEENS5_IJNSA_ILi64EEENSA_ILi128EEESG_EEEaNS5_IJlSB_lEEEaSI_NS4_8TiledMMAINS4_8MMA_AtomIJNS4_4SM904GMMA27MMA_64x128x32_S32S8S8_SS_TNEEEENS4_6LayoutISC_NS5_IJNSA_ILi0EEESQ_SQ_EEEEENS5_IJNS4_10UnderscoreEST_ST_EEEEENS4_13SM90_TMA_LOADENS4_14ComposedLayoutINS4_7SwizzleILi3ELi4ELi3EEENS4_18smem_ptr_flag_bitsILi8EEENSP_INS5_IJNSA_ILi8EEESG_EEENS5_IJSG_SB_EEEEEEEvNS4_8identityESW_S16_vS17_EENS_8epilogue10collective6detail29Sm90TmaWarpSpecializedAdapterINS1A_15DefaultEpilogueIaSI_SI_NS19_6thread17LinearCombinationIaLi1EiiLNS1E_9ScaleType4KindE0ELNS_15FloatRoundStyleE2EaEENS1_15EpilogueDefaultEEEEEvvEEEEvNT_6ParamsE)
        /*0014*/ 	.word	0x00000008


	//----- nvinfo : EIATTR_MIN_STACK_SIZE
	.align		4
.L_17:
        /*0018*/ 	.byte	0x04, 0x12
        /*001a*/ 	.short	(.L_19 - .L_18)
	.align		4
.L_18:
        /*001c*/ 	.word	index@(_ZN7cutlass13device_kernelINS_4gemm6kernel13GemmUniversalIN4cute5tupleIJiiiiEEENS1_10collective13CollectiveMmaINS1_34MainloopSm90TmaGmmaWarpSpecializedILi9ENS5_IJNS4_1CILi1EEESB_SB_EEENS1_32KernelTmaWarpSpecializedPingpongEEENS5_IJNSA_ILi64EEENSA_ILi128EEESG_EEEaNS5_IJlSB_lEEEaSI_NS4_8TiledMMAINS4_8MMA_AtomIJNS4_4SM904GMMA27MMA_64x128x32_S32S8S8_SS_TNEEEENS4_6LayoutISC_NS5_IJNSA_ILi0EEESQ_SQ_EEEEENS5_IJNS4_10UnderscoreEST_ST_EEEEENS4_13SM90_TMA_LOADENS4_14ComposedLayoutINS4_7SwizzleILi3ELi4ELi3EEENS4_18smem_ptr_flag_bitsILi8EEENSP_INS5_IJNSA_ILi8EEESG_EEENS5_IJSG_SB_EEEEEEEvNS4_8identityESW_S16_vS17_EENS_8epilogue10collective6detail29Sm90TmaWarpSpecializedAdapterINS1A_15DefaultEpilogueIaSI_SI_NS19_6thread17LinearCombinationIaLi1EiiLNS1E_9ScaleType4KindE0ELNS_15FloatRoundStyleE2EaEENS1_15EpilogueDefaultEEEEEvvEEEEvNT_6ParamsE)
        /*0020*/ 	.word	0x00000008
.L_19:


//--------------------- .nv.compat                --------------------------
	.section	.nv.compat,"",@"SHT_CUDA_COMPAT_INFO"
	.align	4
        /*0000*/ 	.byte	0x02, 0x09, 0x01, 0x00, 0x02, 0x02, 0x04, 0x00, 0x02, 0x05, 0x05, 0x00, 0x03, 0x07, 0x01, 0x01
        /*0010*/ 	.byte	0x02, 0x03, 0x01, 0x00, 0x02, 0x06, 0x01, 0x00, 0x04, 0x0b, 0x08, 0x00, 0x00, 0x00, 0x00, 0x00
        /*0020*/ 	.byte	0x00, 0x00, 0x00, 0x00


//--------------------- .nv.info._ZN7cutlass13device_kernelINS_4gemm6kernel13GemmUniversalIN4cute5tupleIJiiiiEEENS1_10collective13CollectiveMmaINS1_34MainloopSm90TmaGmmaWarpSpecializedILi9ENS5_IJNS4_1CILi1EEESB_SB_EEENS1_32KernelTmaWarpSpecializedPingpongEEENS5_IJNSA_ILi64EEENSA_ILi128EEESG_EEEaNS5_IJlSB_lEEEaSI_NS4_8TiledMMAINS4_8MMA_AtomIJNS4_4SM904GMMA27MMA_64x128x32_S32S8S8_SS_TNEEEENS4_6LayoutISC_NS5_IJNSA_ILi0EEESQ_SQ_EEEEENS5_IJNS4_10UnderscoreEST_ST_EEEEENS4_13SM90_TMA_LOADENS4_14ComposedLayoutINS4_7SwizzleILi3ELi4ELi3EEENS4_18smem_ptr_flag_bitsILi8EEENSP_INS5_IJNSA_ILi8EEESG_EEENS5_IJSG_SB_EEEEEEEvNS4_8identityESW_S16_vS17_EENS_8epilogue10collective6detail29Sm90TmaWarpSpecializedAdapterINS1A_15DefaultEpilogueIaSI_SI_NS19_6thread17LinearCombinationIaLi1EiiLNS1E_9ScaleType4KindE0ELNS_15FloatRoundStyleE2EaEENS1_15EpilogueDefaultEEEEEvvEEEEvNT_6ParamsE --------------------------
	.section	.nv.info._ZN7cutlass13device_kernelINS_4gemm6kernel13GemmUniversalIN4cute5tupleIJiiiiEEENS1_10collective13CollectiveMmaINS1_34MainloopSm90TmaGmmaWarpSpecializedILi9ENS5_IJNS4_1CILi1EEESB_SB_EEENS1_32KernelTmaWarpSpecializedPingpongEEENS5_IJNSA_ILi64EEENSA_ILi128EEESG_EEEaNS5_IJlSB_lEEEaSI_NS4_8TiledMMAINS4_8MMA_AtomIJNS4_4SM904GMMA27MMA_64x128x32_S32S8S8_SS_TNEEEENS4_6LayoutISC_NS5_IJNSA_ILi0EEESQ_SQ_EEEEENS5_IJNS4_10UnderscoreEST_ST_EEEEENS4_13SM90_TMA_LOADENS4_14ComposedLayoutINS4_7SwizzleILi3ELi4ELi3EEENS4_18smem_ptr_flag_bitsILi8EEENSP_INS5_IJNSA_ILi8EEESG_EEENS5_IJSG_SB_EEEEEEEvNS4_8identityESW_S16_vS17_EENS_8epilogue10collective6detail29Sm90TmaWarpSpecializedAdapterINS1A_15DefaultEpilogueIaSI_SI_NS19_6thread17LinearCombinationIaLi1EiiLNS1E_9ScaleType4KindE0ELNS_15FloatRoundStyleE2EaEENS1_15EpilogueDefaultEEEEEvvEEEEvNT_6ParamsE,"",@"SHT_CUDA_INFO"
	.sectionflags	@""
	.align	4


	//----- nvinfo : EIATTR_CUDA_API_VERSION
	.align		4
        /*0000*/ 	.byte	0x04, 0x37
        /*0002*/ 	.short	(.L_21 - .L_20)
.L_20:
        /*0004*/ 	.word	0x00000082


	//----- nvinfo : EIATTR_KPARAM_INFO
	.align		4
.L_21:
        /*0008*/ 	.byte	0x04, 0x17
        /*000a*/ 	.short	(.L_23 - .L_22)
.L_22:
        /*000c*/ 	.word	0x00000000
        /*0010*/ 	.short	0x0000
        /*0012*/ 	.short	0x0070
        /*0014*/ 	.byte	0x00, 0xf0, 0x01, 0x10


	//----- nvinfo : EIATTR_SPARSE_MMA_MASK
	.align		4
.L_23:
        /*0018*/ 	.byte	0x03, 0x50
        /*001a*/ 	.short	0x0000


	//----- nvinfo : EIATTR_MAXREG_COUNT
	.align		4
        /*001c*/ 	.byte	0x03, 0x1b
        /*001e*/ 	.short	0x00a8


	//----- nvinfo : EIATTR_NUM_BARRIERS
	.align		4
        /*0020*/ 	.byte	0x02, 0x4c
        /*0022*/ 	.byte	0x01
	.zero		1


	//----- nvinfo : EIATTR_EXTERNS
	.align		4
        /*0024*/ 	.byte	0x04, 0x0f
        /*0026*/ 	.short	(.L_25 - .L_24)


	//   ....[0]....
	.align		4
.L_24:
        /*0028*/ 	.word	index@(__assertfail)


	//----- nvinfo : EIATTR_ANNOTATIONS
	.align		4
.L_25:
        /*002c*/ 	.byte	0x04, 0x55
        /*002e*/ 	.short	(.L_27 - .L_26)


	//   ....[0]....
.L_26:
        /*0030*/ 	.word	0x00000001
        /*0034*/ 	.byte	0xa0, 0x0b, 0x00, 0x00, 0x01, 0x00, 0x00, 0x00, 0xc0, 0x12, 0x00, 0x00, 0x01, 0x00, 0x00, 0x00
        /*0044*/ 	.byte	0x40, 0x54, 0x00, 0x00, 0x01, 0x00, 0x00, 0x00, 0x00, 0x60, 0x00, 0x00


	//----- nvinfo : EIATTR_MERCURY_ISA_VERSION
	.align		4
.L_27:
        /*0050*/ 	.byte	0x03, 0x5f
        /*0052*/ 	.short	0x0101


	//----- nvinfo : EIATTR_INT_WARP_WIDE_INSTR_OFFSETS
	.align		4
        /*0054*/ 	.byte	0x04, 0x31
        /*0056*/ 	.short	(.L_29 - .L_28)


	//   ....[0]....
.L_28:
        /*0058*/ 	.word	0x00000500


	//   ....[1]....
        /*005c*/ 	.word	0x00000520


	//   ....[2]....
        /*0060*/ 	.word	0x000005a0


	//   ....[3]....
        /*0064*/ 	.word	0x000005b0


	//   ....[4]....
        /*0068*/ 	.word	0x000005c0


	//   ....[5]....
        /*006c*/ 	.word	0x000005e0


	//   ....[6]....
        /*0070*/ 	.word	0x00000630


	//   ....[7]....
        /*0074*/ 	.word	0x00000650


	//----- nvinfo : EIATTR_COOP_GROUP_MASK_REGIDS
	.align		4
.L_29:
        /*0078*/ 	.byte	0x04, 0x29
        /*007a*/ 	.short	(.L_31 - .L_30)


	//   ....[0]....
.L_30:
        /*007c*/ 	.word	0xffffffff


	//   ....[1]....
        /*0080*/ 	.word	0xffffffff


	//   ....[2]....
        /*0084*/ 	.word	0xffffffff


	//   ....[3]....
        /*0088*/ 	.word	0xffffffff


	//   ....[4]....
        /*008c*/ 	.word	0xffffffff


	//   ....[5]....
        /*0090*/ 	.word	0xffffffff


	//----- nvinfo : EIATTR_COOP_GROUP_INSTR_OFFSETS
	.align		4
.L_31:
        /*0094*/ 	.byte	0x04, 0x28
        /*0096*/ 	.short	(.L_33 - .L_32)


	//   ....[0]....
.L_32:
        /*0098*/ 	.word	0x00000070


	//   ....[1]....
        /*009c*/ 	.word	0x00000080


	//   ....[2]....
        /*00a0*/ 	.word	0x00000140


	//   ....[3]....
        /*00a4*/ 	.word	0x000003a0


	//   ....[4]....
        /*00a8*/ 	.word	0x000003e0


	//   ....[5]....
        /*00ac*/ 	.word	0x00000420


	//----- nvinfo : EIATTR_REG_RECONFIG
	.align		4
.L_33:
        /*00b0*/ 	.byte	0x01, 0x54
	.zero		2


	//----- nvinfo : EIATTR_SYSCALL_OFFSETS
	.align		4
        /*00b4*/ 	.byte	0x04, 0x46
        /*00b6*/ 	.short	(.L_35 - .L_34)


	//   ....[0]....
.L_34:
        /*00b8*/ 	.word	0x00001700


	//----- nvinfo : EIATTR_MBARRIER_INSTR_OFFSETS
	.align		4
.L_35:
        /*00bc*/ 	.byte	0x04, 0x39
        /*00be*/ 	.short	(.L_37 - .L_36)


	//   ....[0]....
.L_36:
        /*00c0*/ 	.word	0x00000260
        /*00c4*/ 	.word	0x000000ff
        /*00c8*/ 	.word	0x00000000
        /*00cc*/ 	.short	0x0100
        /*00ce*/ 	.byte	0x08
	.zero		1


	//   ....[1]....
        /*00d0*/ 	.word	0x00000270
        /*00d4*/ 	.word	0x000000ff
        /*00d8*/ 	.word	0x00000048
        /*00dc*/ 	.short	0x0100
        /*00de*/ 	.byte	0x08
	.zero		1


	//   ....[2]....
        /*00e0*/ 	.word	0x00000280
        /*00e4*/ 	.word	0x000000ff
        /*00e8*/ 	.word	0x00000008
        /*00ec*/ 	.short	0x0100
        /*00ee*/ 	.byte	0x08
	.zero		1


	//   ....[3]....
        /*00f0*/ 	.word	0x00000290
        /*00f4*/ 	.word	0x000000ff
        /*00f8*/ 	.word	0x00000050
        /*00fc*/ 	.short	0x0100
        /*00fe*/ 	.byte	0x08
	.zero		1


	//   ....[4]....
        /*0100*/ 	.word	0x000002a0
        /*0104*/ 	.word	0x000000ff
        /*0108*/ 	.word	0x00000010
        /*010c*/ 	.short	0x0100
        /*010e*/ 	.byte	0x08
	.zero		1


	//   ....[5]....
        /*0110*/ 	.word	0x000002b0
        /*0114*/ 	.word	0x000000ff
        /*0118*/ 	.word	0x00000058
        /*011c*/ 	.short	0x0100
        /*011e*/ 	.byte	0x08
	.zero		1


	//   ....[6]....
        /*0120*/ 	.word	0x000002c0
        /*0124*/ 	.word	0x000000ff
        /*0128*/ 	.word	0x00000018
        /*012c*/ 	.short	0x0100
        /*012e*/ 	.byte	0x08
	.zero		1


	//   ....[7]....
        /*0130*/ 	.word	0x000002d0
        /*0134*/ 	.word	0x000000ff
        /*0138*/ 	.word	0x00000060
        /*013c*/ 	.short	0x0100
        /*013e*/ 	.byte	0x08
	.zero		1


	//   ....[8]....
        /*0140*/ 	.word	0x000002e0
        /*0144*/ 	.word	0x000000ff
        /*0148*/ 	.word	0x00000020
        /*014c*/ 	.short	0x0100
        /*014e*/ 	.byte	0x08
	.zero		1


	//   ....[9]....
        /*0150*/ 	.word	0x000002f0
        /*0154*/ 	.word	0x000000ff
        /*0158*/ 	.word	0x00000068
        /*015c*/ 	.short	0x0100
        /*015e*/ 	.byte	0x08
	.zero		1


	//   ....[10]....
        /*0160*/ 	.word	0x00000300
        /*0164*/ 	.word	0x000000ff
        /*0168*/ 	.word	0x00000028
        /*016c*/ 	.short	0x0100
        /*016e*/ 	.byte	0x08
	.zero		1


	//   ....[11]....
        /*0170*/ 	.word	0x00000310
        /*0174*/ 	.word	0x000000ff
        /*0178*/ 	.word	0x00000070
        /*017c*/ 	.short	0x0100
        /*017e*/ 	.byte	0x08
	.zero		1


	//   ....[12]....
        /*0180*/ 	.word	0x00000320
        /*0184*/ 	.word	0x000000ff
        /*0188*/ 	.word	0x00000030
        /*018c*/ 	.short	0x0100
        /*018e*/ 	.byte	0x08
	.zero		1


	//   ....[13]....
        /*0190*/ 	.word	0x00000330
        /*0194*/ 	.word	0x000000ff
        /*0198*/ 	.word	0x00000078
        /*019c*/ 	.short	0x0100
        /*019e*/ 	.byte	0x08
	.zero		1


	//   ....[14]....
        /*01a0*/ 	.word	0x00000340
        /*01a4*/ 	.word	0x000000ff
        /*01a8*/ 	.word	0x00000038
        /*01ac*/ 	.short	0x0100
        /*01ae*/ 	.byte	0x08
	.zero		1


	//   ....[15]....
        /*01b0*/ 	.word	0x00000350
        /*01b4*/ 	.word	0x000000ff
        /*01b8*/ 	.word	0x00000080
        /*01bc*/ 	.short	0x0100
        /*01be*/ 	.byte	0x08
	.zero		1


	//   ....[16]....
        /*01c0*/ 	.word	0x00000360
        /*01c4*/ 	.word	0x000000ff
        /*01c8*/ 	.word	0x00000040
        /*01cc*/ 	.short	0x0100
        /*01ce*/ 	.byte	0x08
	.zero		1


	//   ....[17]....
        /*01d0*/ 	.word	0x00000370
        /*01d4*/ 	.word	0x000000ff
        /*01d8*/ 	.word	0x00000088
        /*01dc*/ 	.short	0x0100
        /*01de*/ 	.byte	0x08
	.zero		1


	//   ....[18]....
        /*01e0*/ 	.word	0x00000690
        /*01e4*/ 	.word	0x000000ff
        /*01e8*/ 	.word	0x000000c0
        /*01ec*/ 	.short	0x0100
        /*01ee*/ 	.byte	0x08
	.zero		1


	//   ....[19]....
        /*01f0*/ 	.word	0x00000700
        /*01f4*/ 	.word	0x000000ff
        /*01f8*/ 	.word	0x000000c8
        /*01fc*/ 	.short	0x0100
        /*01fe*/ 	.byte	0x08
	.zero		1


	//   ....[20]....
        /*0200*/ 	.word	0x00000720
        /*0204*/ 	.word	0x000000ff
        /*0208*/ 	.word	0x000000a0
        /*020c*/ 	.short	0x0100
        /*020e*/ 	.byte	0x09
	.zero		1


	//   ....[21]....
        /*0210*/ 	.word	0x00000730
        /*0214*/ 	.word	0x000000ff
        /*0218*/ 	.word	0x000000a8
        /*021c*/ 	.short	0x0100
        /*021e*/ 	.byte	0x09
	.zero		1


	//   ....[22]....
        /*0220*/ 	.word	0x00000740
        /*0224*/ 	.word	0x000000ff
        /*0228*/ 	.word	0x000000b0
        /*022c*/ 	.short	0x0100
        /*022e*/ 	.byte	0x09
	.zero		1


	//   ....[23]....
        /*0230*/ 	.word	0x00000750
        /*0234*/ 	.word	0x000000ff
        /*0238*/ 	.word	0x000000b8
        /*023c*/ 	.short	0x0100
        /*023e*/ 	.byte	0x09
	.zero		1


	//   ....[24]....
        /*0240*/ 	.word	0x000015c0
        /*0244*/ 	.word	0x000000ff
        /*0248*/ 	.word	0xfffffff8
        /*024c*/ 	.short	0x010a
        /*024e*/ 	.byte	0x2b
	.zero		1


	//   ....[25]....
        /*0250*/ 	.word	0x00001790
        /*0254*/ 	.word	0x00000003
        /*0258*/ 	.word	0x00000000
        /*025c*/ 	.short	0x010a
        /*025e*/ 	.byte	0x3f
	.zero		1


	//   ....[26]....
        /*0260*/ 	.word	0x000017f0
        /*0264*/ 	.word	0x00000003
        /*0268*/ 	.word	0x00000000
        /*026c*/ 	.short	0x010a
        /*026e*/ 	.byte	0x3f
	.zero		1


	//   ....[27]....
        /*0270*/ 	.word	0x00001b50
        /*0274*/ 	.word	0x000000ff
        /*0278*/ 	.word	0x00000000
        /*027c*/ 	.short	0x010a
        /*027e*/ 	.byte	0x04
	.zero		1


	//   ....[28]....
        /*0280*/ 	.word	0x00001b90
        /*0284*/ 	.word	0x000000ff
        /*0288*/ 	.word	0x00000000
        /*028c*/ 	.short	0x010a
        /*028e*/ 	.byte	0x04
	.zero		1


	//   ....[29]....
        /*0290*/ 	.word	0x00001df0
        /*0294*/ 	.word	0x000000ff
        /*0298*/ 	.word	0x00000000
        /*029c*/ 	.short	0x0101
        /*029e*/ 	.byte	0x04
	.zero		1


	//   ....[30]....
        /*02a0*/ 	.word	0x00001ef0
        /*02a4*/ 	.word	0x00000003
        /*02a8*/ 	.word	0x00000000
        /*02ac*/ 	.short	0x0101
        /*02ae*/ 	.byte	0x2e
	.zero		1


	//   ....[31]....
        /*02b0*/ 	.word	0x00001fc0
        /*02b4*/ 	.word	0x000000ff
        /*02b8*/ 	.word	0x00000000
        /*02bc*/ 	.short	0x0101
        /*02be*/ 	.byte	0x06
	.zero		1


	//   ....[32]....
        /*02c0*/ 	.word	0x00002030
        /*02c4*/ 	.word	0x000000ff
        /*02c8*/ 	.word	0x00000008
        /*02cc*/ 	.short	0x010a
        /*02ce*/ 	.byte	0x2b
	.zero		1


	//   ....[33]....
        /*02d0*/ 	.word	0x00005480
        /*02d4*/ 	.word	0x00000000
        /*02d8*/ 	.word	0x00000000
        /*02dc*/ 	.short	0x0101
        /*02de*/ 	.byte	0x2e
	.zero		1


	//   ....[34]....
        /*02e0*/ 	.word	0x00005d70
        /*02e4*/ 	.word	0x0000000b
        /*02e8*/ 	.word	0x00000048
        /*02ec*/ 	.short	0x010a
        /*02ee*/ 	.byte	0x3f
	.zero		1


	//   ....[35]....
        /*02f0*/ 	.word	0x00006130
        /*02f4*/ 	.word	0x00000006
        /*02f8*/ 	.word	0x000000c8
        /*02fc*/ 	.short	0x0101
        /*02fe*/ 	.byte	0x3f
	.zero		1


	//   ....[36]....
        /*0300*/ 	.word	0x00006850
        /*0304*/ 	.word	0x00000007
        /*0308*/ 	.word	0x00000000
        /*030c*/ 	.short	0x010a
        /*030e*/ 	.byte	0x3f
	.zero		1


	//   ....[37]....
        /*0310*/ 	.word	0x000068d0
        /*0314*/ 	.word	0x00000006
        /*0318*/ 	.word	0x00000000
        /*031c*/ 	.short	0x010a
        /*031e*/ 	.byte	0x3f
	.zero		1


	//   ....[38]....
        /*0320*/ 	.word	0x00006960
        /*0324*/ 	.word	0x00000007
        /*0328*/ 	.word	0x00000000
        /*032c*/ 	.short	0x010a
        /*032e*/ 	.byte	0x3f
	.zero		1


	//   ....[39]....
        /*0330*/ 	.word	0x000069f0
        /*0334*/ 	.word	0x00000006
        /*0338*/ 	.word	0x00000000
        /*033c*/ 	.short	0x010a
        /*033e*/ 	.byte	0x3f
	.zero		1


	//   ....[40]....
        /*0340*/ 	.word	0x00006a80
        /*0344*/ 	.word	0x00000007
        /*0348*/ 	.word	0x00000000
        /*034c*/ 	.short	0x010a
        /*034e*/ 	.byte	0x3f
	.zero		1


	//   ....[41]....
        /*0350*/ 	.word	0x00006b10
        /*0354*/ 	.word	0x00000006
        /*0358*/ 	.word	0x00000000
        /*035c*/ 	.short	0x010a
        /*035e*/ 	.byte	0x3f
	.zero		1


	//   ....[42]....
        /*0360*/ 	.word	0x00006ba0
        /*0364*/ 	.word	0x00000007
        /*0368*/ 	.word	0x00000000
        /*036c*/ 	.short	0x010a
        /*036e*/ 	.byte	0x3f
	.zero		1


	//   ....[43]....
        /*0370*/ 	.word	0x00006c30
        /*0374*/ 	.word	0x00000006
        /*0378*/ 	.word	0x00000000
        /*037c*/ 	.short	0x010a
        /*037e*/ 	.byte	0x3f
	.zero		1


	//   ....[44]....
        /*0380*/ 	.word	0x00006cc0
        /*0384*/ 	.word	0x00000005
        /*0388*/ 	.word	0x00000000
        /*038c*/ 	.short	0x010a
        /*038e*/ 	.byte	0x3f
	.zero		1


	//   ....[45]....
        /*0390*/ 	.word	0x00006d30
        /*0394*/ 	.word	0x00000003
        /*0398*/ 	.word	0xfffffff8
        /*039c*/ 	.short	0x010a
        /*039e*/ 	.byte	0x3f
	.zero		1


	//   ....[46]....
        /*03a0*/ 	.word	0x00006d80
        /*03a4*/ 	.word	0x00000003
        /*03a8*/ 	.word	0x00000000
        /*03ac*/ 	.short	0x010a
        /*03ae*/ 	.byte	0x3f
	.zero		1


	//   ....[47]....
        /*03b0*/ 	.word	0x00006de0
        /*03b4*/ 	.word	0x00000004
        /*03b8*/ 	.word	0x00000000
        /*03bc*/ 	.short	0x010a
        /*03be*/ 	.byte	0x3f
	.zero		1


	//   ....[48]....
        /*03c0*/ 	.word	0x00006e40
        /*03c4*/ 	.word	0x00000004
        /*03c8*/ 	.word	0x00000008
        /*03cc*/ 	.short	0x010a
        /*03ce*/ 	.byte	0x3f
	.zero		1


	//   ....[49]....
        /*03d0*/ 	.word	0x00006f10
        /*03d4*/ 	.word	0x0000000b
        /*03d8*/ 	.word	0x00000048
        /*03dc*/ 	.short	0x010a
        /*03de*/ 	.byte	0x3f
	.zero		1


	//   ....[50]....
        /*03e0*/ 	.word	0x00006fe0
        /*03e4*/ 	.word	0x00000007
        /*03e8*/ 	.word	0x00000000
        /*03ec*/ 	.short	0x010a
        /*03ee*/ 	.byte	0x3f
	.zero		1


	//   ....[51]....
        /*03f0*/ 	.word	0x00007030
        /*03f4*/ 	.word	0x00000006
        /*03f8*/ 	.word	0x00000000
        /*03fc*/ 	.short	0x010a
        /*03fe*/ 	.byte	0x3f
	.zero		1


	//   ....[52]....
        /*0400*/ 	.word	0x00007080
        /*0404*/ 	.word	0x00000007
        /*0408*/ 	.word	0x00000000
        /*040c*/ 	.short	0x010a
        /*040e*/ 	.byte	0x3f
	.zero		1


	//   ....[53]....
        /*0410*/ 	.word	0x000070d0
        /*0414*/ 	.word	0x00000006
        /*0418*/ 	.word	0x00000000
        /*041c*/ 	.short	0x010a
        /*041e*/ 	.byte	0x3f
	.zero		1


	//   ....[54]....
        /*0420*/ 	.word	0x00007120
        /*0424*/ 	.word	0x00000007
        /*0428*/ 	.word	0x00000000
        /*042c*/ 	.short	0x010a
        /*042e*/ 	.byte	0x3f
	.zero		1


	//   ....[55]....
        /*0430*/ 	.word	0x00007170
        /*0434*/ 	.word	0x00000006
        /*0438*/ 	.word	0x00000000
        /*043c*/ 	.short	0x010a
        /*043e*/ 	.byte	0x3f
	.zero		1


	//   ....[56]....
        /*0440*/ 	.word	0x000071c0
        /*0444*/ 	.word	0x00000007
        /*0448*/ 	.word	0x00000000
        /*044c*/ 	.short	0x010a
        /*044e*/ 	.byte	0x3f
	.zero		1


	//   ....[57]....
        /*0450*/ 	.word	0x00007210
        /*0454*/ 	.word	0x00000006
        /*0458*/ 	.word	0x00000000
        /*045c*/ 	.short	0x010a
        /*045e*/ 	.byte	0x3f
	.zero		1


	//----- nvinfo : EIATTR_NUM_MBARRIERS
	.align		4
.L_37:
        /*0460*/ 	.byte	0x03, 0x38
        /*0462*/ 	.short	0x0018


	//----- nvinfo : EIATTR_EXIT_INSTR_OFFSETS
	.align		4
        /*0464*/ 	.byte	0x04, 0x1c
        /*0466*/ 	.short	(.L_39 - .L_38)


	//   ....[0]....
.L_38:
        /*0468*/ 	.word	0x00001250


	//   ....[1]....
        /*046c*/ 	.word	0x000012b0


	//   ....[2]....
        /*0470*/ 	.word	0x00005aa0


	//   ....[3]....
        /*0474*/ 	.word	0x00005ad0


	//   ....[4]....
        /*0478*/ 	.word	0x00006d10


	//----- nvinfo : EIATTR_MAX_THREADS
	.align		4
.L_39:
        /*047c*/ 	.byte	0x04, 0x05
        /*047e*/ 	.short	(.L_41 - .L_40)
.L_40:
        /*0480*/ 	.word	0x00000180
        /*0484*/ 	.word	0x00000001
        /*0488*/ 	.word	0x00000001


	//----- nvinfo : EIATTR_CRS_STACK_SIZE
	.align		4
.L_41:
        /*048c*/ 	.byte	0x04, 0x1e
        /*048e*/ 	.short	(.L_43 - .L_42)
.L_42:
        /*0490*/ 	.word	0x00000000


	//----- nvinfo : EIATTR_CBANK_PARAM_SIZE
	.align		4
.L_43:
        /*0494*/ 	.byte	0x03, 0x19
        /*0496*/ 	.short	0x0470


	//----- nvinfo : EIATTR_PARAM_CBANK
	.align		4
        /*0498*/ 	.byte	0x04, 0x0a
        /*049a*/ 	.short	(.L_45 - .L_44)
	.align		4
.L_44:
        /*049c*/ 	.word	index@(.nv.constant0._ZN7cutlass13device_kernelINS_4gemm6kernel13GemmUniversalIN4cute5tupleIJiiiiEEENS1_10collective13CollectiveMmaINS1_34MainloopSm90TmaGmmaWarpSpecializedILi9ENS5_IJNS4_1CILi1EEESB_SB_EEENS1_32KernelTmaWarpSpecializedPingpongEEENS5_IJNSA_ILi64EEENSA_ILi128EEESG_EEEaNS5_IJlSB_lEEEaSI_NS4_8TiledMMAINS4_8MMA_AtomIJNS4_4SM904GMMA27MMA_64x128x32_S32S8S8_SS_TNEEEENS4_6LayoutISC_NS5_IJNSA_ILi0EEESQ_SQ_EEEEENS5_IJNS4_10UnderscoreEST_ST_EEEEENS4_13SM90_TMA_LOADENS4_14ComposedLayoutINS4_7SwizzleILi3ELi4ELi3EEENS4_18smem_ptr_flag_bitsILi8EEENSP_INS5_IJNSA_ILi8EEESG_EEENS5_IJSG_SB_EEEEEEEvNS4_8identityESW_S16_vS17_EENS_8epilogue10collective6detail29Sm90TmaWarpSpecializedAdapterINS1A_15DefaultEpilogueIaSI_SI_NS19_6thread17LinearCombinationIaLi1EiiLNS1E_9ScaleType4KindE0ELNS_15FloatRoundStyleE2EaEENS1_15EpilogueDefaultEEEEEvvEEEEvNT_6ParamsE)
        /*04a0*/ 	.short	0x0210
        /*04a2*/ 	.short	0x0470


	//----- nvinfo : EIATTR_SW_WAR
	.align		4
.L_45:
        /*04a4*/ 	.byte	0x04, 0x36
        /*04a6*/ 	.short	(.L_47 - .L_46)
.L_46:
        /*04a8*/ 	.word	0x00000008
.L_47:


//--------------------- .nv.callgraph             --------------------------
	.section	.nv.callgraph,"",@"SHT_CUDA_CALLGRAPH"
	.align	4
	.sectionentsize	8
	.align		4
        /*0000*/ 	.word	0x00000000
	.align		4
        /*0004*/ 	.word	0xffffffff
	.align		4
        /*0008*/ 	.word	index@(_ZN7cutlass13device_kernelINS_4gemm6kernel13GemmUniversalIN4cute5tupleIJiiiiEEENS1_10collective13CollectiveMmaINS1_34MainloopSm90TmaGmmaWarpSpecializedILi9ENS5_IJNS4_1CILi1EEESB_SB_EEENS1_32KernelTmaWarpSpecializedPingpongEEENS5_IJNSA_ILi64EEENSA_ILi128EEESG_EEEaNS5_IJlSB_lEEEaSI_NS4_8TiledMMAINS4_8MMA_AtomIJNS4_4SM904GMMA27MMA_64x128x32_S32S8S8_SS_TNEEEENS4_6LayoutISC_NS5_IJNSA_ILi0EEESQ_SQ_EEEEENS5_IJNS4_10UnderscoreEST_ST_EEEEENS4_13SM90_TMA_LOADENS4_14ComposedLayoutINS4_7SwizzleILi3ELi4ELi3EEENS4_18smem_ptr_flag_bitsILi8EEENSP_INS5_IJNSA_ILi8EEESG_EEENS5_IJSG_SB_EEEEEEEvNS4_8identityESW_S16_vS17_EENS_8epilogue10collective6detail29Sm90TmaWarpSpecializedAdapterINS1A_15DefaultEpilogueIaSI_SI_NS19_6thread17LinearCombinationIaLi1EiiLNS1E_9ScaleType4KindE0ELNS_15FloatRoundStyleE2EaEENS1_15EpilogueDefaultEEEEEvvEEEEvNT_6ParamsE)
	.align		4
        /*000c*/ 	.word	index@(__assertfail)
	.align		4
        /*0010*/ 	.word	0x00000000
	.align		4
        /*0014*/ 	.word	0xfffffffe
	.align		4
        /*0018*/ 	.word	0x00000000
	.align		4
        /*001c*/ 	.word	0xfffffffd
	.align		4
        /*0020*/ 	.word	0x00000000
	.align		4
        /*0024*/ 	.word	0xfffffffc


//--------------------- .nv.constant4             --------------------------
	.section	.nv.constant4,"a",@progbits
	.align	8
	.align		8
.nv.constant4:
        /*0000*/ 	.dword	__assertfail
	.align		8
        /*0008*/ 	.dword	__unnamed_1
	.align		8
        /*0010*/ 	.dword	_ZN40_INTERNAL_9c70e40e_4_k_cu_01dc16ab_251034cuda3std3__45__cpo5beginE
	.align		8
        /*0018*/ 	.dword	_ZN40_INTERNAL_9c70e40e_4_k_cu_01dc16ab_251034cuda3std3__45__cpo3endE
	.align		8
        /*0020*/ 	.dword	_ZN40_INTERNAL_9c70e40e_4_k_cu_01dc16ab_251034cuda3std3__45__cpo6cbeginE
	.align		8
        /*0028*/ 	.dword	_ZN40_INTERNAL_9c70e40e_4_k_cu_01dc16ab_251034cuda3std3__45__cpo4cendE
	.align		8
        /*0030*/ 	.dword	_ZN40_INTERNAL_9c70e40e_4_k_cu_01dc16ab_251034cuda3std3__442_GLOBAL__N__9c70e40e_4_k_cu_01dc16ab_251036ignoreE
	.align		8
        /*0038*/ 	.dword	_ZN40_INTERNAL_9c70e40e_4_k_cu_01dc16ab_251034cuda3std3__419piecewise_constructE
	.align		8
        /*0040*/ 	.dword	_ZN40_INTERNAL_9c70e40e_4_k_cu_01dc16ab_251034cuda3std3__48in_placeE
	.align		8
        /*0048*/ 	.dword	_ZN40_INTERNAL_9c70e40e_4_k_cu_01dc16ab_251034cuda3std6ranges3__45__cpo4swapE
	.align		8
        /*0050*/ 	.dword	_ZN40_INTERNAL_9c70e40e_4_k_cu_01dc16ab_251034cuda3std6ranges3__45__cpo9iter_moveE
	.align		8
        /*0058*/ 	.dword	_ZN40_INTERNAL_9c70e40e_4_k_cu_01dc16ab_251034cute7productE
	.align		8
        /*0060*/ 	.dword	_ZN40_INTERNAL_9c70e40e_4_k_cu_01dc16ab_251034cute1_E
	.align		8
        /*0068*/ 	.dword	$str$22
	.align		8
        /*0070*/ 	.dword	$str$23


//--------------------- .text._ZN7cutlass13device_kernelINS_4gemm6kernel13GemmUniversalIN4cute5tupleIJiiiiEEENS1_10collective13CollectiveMmaINS1_34MainloopSm90TmaGmmaWarpSpecializedILi9ENS5_IJNS4_1CILi1EEESB_SB_EEENS1_32KernelTmaWarpSpecializedPingpongEEENS5_IJNSA_ILi64EEENSA_ILi128EEESG_EEEaNS5_IJlSB_lEEEaSI_NS4_8TiledMMAINS4_8MMA_AtomIJNS4_4SM904GMMA27MMA_64x128x32_S32S8S8_SS_TNEEEENS4_6LayoutISC_NS5_IJNSA_ILi0EEESQ_SQ_EEEEENS5_IJNS4_10UnderscoreEST_ST_EEEEENS4_13SM90_TMA_LOADENS4_14ComposedLayoutINS4_7SwizzleILi3ELi4ELi3EEENS4_18smem_ptr_flag_bitsILi8EEENSP_INS5_IJNSA_ILi8EEESG_EEENS5_IJSG_SB_EEEEEEEvNS4_8identityESW_S16_vS17_EENS_8epilogue10collective6detail29Sm90TmaWarpSpecializedAdapterINS1A_15DefaultEpilogueIaSI_SI_NS19_6thread17LinearCombinationIaLi1EiiLNS1E_9ScaleType4KindE0ELNS_15FloatRoundStyleE2EaEENS1_15EpilogueDefaultEEEEEvvEEEEvNT_6ParamsE --------------------------
	.section	.text._ZN7cutlass13device_kernelINS_4gemm6kernel13GemmUniversalIN4cute5tupleIJiiiiEEENS1_10collective13CollectiveMmaINS1_34MainloopSm90TmaGmmaWarpSpecializedILi9ENS5_IJNS4_1CILi1EEESB_SB_EEENS1_32KernelTmaWarpSpecializedPingpongEEENS5_IJNSA_ILi64EEENSA_ILi128EEESG_EEEaNS5_IJlSB_lEEEaSI_NS4_8TiledMMAINS4_8MMA_AtomIJNS4_4SM904GMMA27MMA_64x128x32_S32S8S8_SS_TNEEEENS4_6LayoutISC_NS5_IJNSA_ILi0EEESQ_SQ_EEEEENS5_IJNS4_10UnderscoreEST_ST_EEEEENS4_13SM90_TMA_LOADENS4_14ComposedLayoutINS4_7SwizzleILi3ELi4ELi3EEENS4_18smem_ptr_flag_bitsILi8EEENSP_INS5_IJNSA_ILi8EEESG_EEENS5_IJSG_SB_EEEEEEEvNS4_8identityESW_S16_vS17_EENS_8epilogue10collective6detail29Sm90TmaWarpSpecializedAdapterINS1A_15DefaultEpilogueIaSI_SI_NS19_6thread17LinearCombinationIaLi1EiiLNS1E_9ScaleType4KindE0ELNS_15FloatRoundStyleE2EaEENS1_15EpilogueDefaultEEEEEvvEEEEvNT_6ParamsE,"ax",@progbits
	.align	128
.text._ZN7cutlass13device_kernelINS_4gemm6kernel13GemmUniversalIN4cute5tupleIJiiiiEEENS1_10collective13CollectiveMmaINS1_34MainloopSm90TmaGmmaWarpSpecializedILi9ENS5_IJNS4_1CILi1EEESB_SB_EEENS1_32KernelTmaWarpSpecializedPingpongEEENS5_IJNSA_ILi64EEENSA_ILi128EEESG_EEEaNS5_IJlSB_lEEEaSI_NS4_8TiledMMAINS4_8MMA_AtomIJNS4_4SM904GMMA27MMA_64x128x32_S32S8S8_SS_TNEEEENS4_6LayoutISC_NS5_IJNSA_ILi0EEESQ_SQ_EEEEENS5_IJNS4_10UnderscoreEST_ST_EEEEENS4_13SM90_TMA_LOADENS4_14ComposedLayoutINS4_7SwizzleILi3ELi4ELi3EEENS4_18smem_ptr_flag_bitsILi8EEENSP_INS5_IJNSA_ILi8EEESG_EEENS5_IJSG_SB_EEEEEEEvNS4_8identityESW_S16_vS17_EENS_8epilogue10collective6detail29Sm90TmaWarpSpecializedAdapterINS1A_15DefaultEpilogueIaSI_SI_NS19_6thread17LinearCombinationIaLi1EiiLNS1E_9ScaleType4KindE0ELNS_15FloatRoundStyleE2EaEENS1_15EpilogueDefaultEEEEEvvEEEEvNT_6ParamsE:
        .type           _ZN7cutlass13device_kernelINS_4gemm6kernel13GemmUniversalIN4cute5tupleIJiiiiEEENS1_10collective13CollectiveMmaINS1_34MainloopSm90TmaGmmaWarpSpecializedILi9ENS5_IJNS4_1CILi1EEESB_SB_EEENS1_32KernelTmaWarpSpecializedPingpongEEENS5_IJNSA_ILi64EEENSA_ILi128EEESG_EEEaNS5_IJlSB_lEEEaSI_NS4_8TiledMMAINS4_8MMA_AtomIJNS4_4SM904GMMA27MMA_64x128x32_S32S8S8_SS_TNEEEENS4_6LayoutISC_NS5_IJNSA_ILi0EEESQ_SQ_EEEEENS5_IJNS4_10UnderscoreEST_ST_EEEEENS4_13SM90_TMA_LOADENS4_14ComposedLayoutINS4_7SwizzleILi3ELi4ELi3EEENS4_18smem_ptr_flag_bitsILi8EEENSP_INS5_IJNSA_ILi8EEESG_EEENS5_IJSG_SB_EEEEEEEvNS4_8identityESW_S16_vS17_EENS_8epilogue10collective6detail29Sm90TmaWarpSpecializedAdapterINS1A_15DefaultEpilogueIaSI_SI_NS19_6thread17LinearCombinationIaLi1EiiLNS1E_9ScaleType4KindE0ELNS_15FloatRoundStyleE2EaEENS1_15EpilogueDefaultEEEEEvvEEEEvNT_6ParamsE,@function
        .size           _ZN7cutlass13device_kernelINS_4gemm6kernel13GemmUniversalIN4cute5tupleIJiiiiEEENS1_10collective13CollectiveMmaINS1_34MainloopSm90TmaGmmaWarpSpecializedILi9ENS5_IJNS4_1CILi1EEESB_SB_EEENS1_32KernelTmaWarpSpecializedPingpongEEENS5_IJNSA_ILi64EEENSA_ILi128EEESG_EEEaNS5_IJlSB_lEEEaSI_NS4_8TiledMMAINS4_8MMA_AtomIJNS4_4SM904GMMA27MMA_64x128x32_S32S8S8_SS_TNEEEENS4_6LayoutISC_NS5_IJNSA_ILi0EEESQ_SQ_EEEEENS5_IJNS4_10UnderscoreEST_ST_EEEEENS4_13SM90_TMA_LOADENS4_14ComposedLayoutINS4_7SwizzleILi3ELi4ELi3EEENS4_18smem_ptr_flag_bitsILi8EEENSP_INS5_IJNSA_ILi8EEESG_EEENS5_IJSG_SB_EEEEEEEvNS4_8identityESW_S16_vS17_EENS_8epilogue10collective6detail29Sm90TmaWarpSpecializedAdapterINS1A_15DefaultEpilogueIaSI_SI_NS19_6thread17LinearCombinationIaLi1EiiLNS1E_9ScaleType4KindE0ELNS_15FloatRoundStyleE2EaEENS1_15EpilogueDefaultEEEEEvvEEEEvNT_6ParamsE,(.L_x_212 - _ZN7cutlass13device_kernelINS_4gemm6kernel13GemmUniversalIN4cute5tupleIJiiiiEEENS1_10collective13CollectiveMmaINS1_34MainloopSm90TmaGmmaWarpSpecializedILi9ENS5_IJNS4_1CILi1EEESB_SB_EEENS1_32KernelTmaWarpSpecializedPingpongEEENS5_IJNSA_ILi64EEENSA_ILi128EEESG_EEEaNS5_IJlSB_lEEEaSI_NS4_8TiledMMAINS4_8MMA_AtomIJNS4_4SM904GMMA27MMA_64x128x32_S32S8S8_SS_TNEEEENS4_6LayoutISC_NS5_IJNSA_ILi0EEESQ_SQ_EEEEENS5_IJNS4_10UnderscoreEST_ST_EEEEENS4_13SM90_TMA_LOADENS4_14ComposedLayoutINS4_7SwizzleILi3ELi4ELi3EEENS4_18smem_ptr_flag_bitsILi8EEENSP_INS5_IJNSA_ILi8EEESG_EEENS5_IJSG_SB_EEEEEEEvNS4_8identityESW_S16_vS17_EENS_8epilogue10collective6detail29Sm90TmaWarpSpecializedAdapterINS1A_15DefaultEpilogueIaSI_SI_NS19_6thread17LinearCombinationIaLi1EiiLNS1E_9ScaleType4KindE0ELNS_15FloatRoundStyleE2EaEENS1_15EpilogueDefaultEEEEEvvEEEEvNT_6ParamsE)
        .other          _ZN7cutlass13device_kernelINS_4gemm6kernel13GemmUniversalIN4cute5tupleIJiiiiEEENS1_10collective13CollectiveMmaINS1_34MainloopSm90TmaGmmaWarpSpecializedILi9ENS5_IJNS4_1CILi1EEESB_SB_EEENS1_32KernelTmaWarpSpecializedPingpongEEENS5_IJNSA_ILi64EEENSA_ILi128EEESG_EEEaNS5_IJlSB_lEEEaSI_NS4_8TiledMMAINS4_8MMA_AtomIJNS4_4SM904GMMA27MMA_64x128x32_S32S8S8_SS_TNEEEENS4_6LayoutISC_NS5_IJNSA_ILi0EEESQ_SQ_EEEEENS5_IJNS4_10UnderscoreEST_ST_EEEEENS4_13SM90_TMA_LOADENS4_14ComposedLayoutINS4_7SwizzleILi3ELi4ELi3EEENS4_18smem_ptr_flag_bitsILi8EEENSP_INS5_IJNSA_ILi8EEESG_EEENS5_IJSG_SB_EEEEEEEvNS4_8identityESW_S16_vS17_EENS_8epilogue10collective6detail29Sm90TmaWarpSpecializedAdapterINS1A_15DefaultEpilogueIaSI_SI_NS19_6thread17LinearCombinationIaLi1EiiLNS1E_9ScaleType4KindE0ELNS_15FloatRoundStyleE2EaEENS1_15EpilogueDefaultEEEEEvvEEEEvNT_6ParamsE,@"STO_CUDA_ENTRY STV_DEFAULT"
_ZN7cutlass13device_kernelINS_4gemm6kernel13GemmUniversalIN4cute5tupleIJiiiiEEENS1_10collective13CollectiveMmaINS1_34MainloopSm90TmaGmmaWarpSpecializedILi9ENS5_IJNS4_1CILi1EEESB_SB_EEENS1_32KernelTmaWarpSpecializedPingpongEEENS5_IJNSA_ILi64EEENSA_ILi128EEESG_EEEaNS5_IJlSB_lEEEaSI_NS4_8TiledMMAINS4_8MMA_AtomIJNS4_4SM904GMMA27MMA_64x128x32_S32S8S8_SS_TNEEEENS4_6LayoutISC_NS5_IJNSA_ILi0EEESQ_SQ_EEEEENS5_IJNS4_10UnderscoreEST_ST_EEEEENS4_13SM90_TMA_LOADENS4_14ComposedLayoutINS4_7SwizzleILi3ELi4ELi3EEENS4_18smem_ptr_flag_bitsILi8EEENSP_INS5_IJNSA_ILi8EEESG_EEENS5_IJSG_SB_EEEEEEEvNS4_8identityESW_S16_vS17_EENS_8epilogue10collective6detail29Sm90TmaWarpSpecializedAdapterINS1A_15DefaultEpilogueIaSI_SI_NS19_6thread17LinearCombinationIaLi1EiiLNS1E_9ScaleType4KindE0ELNS_15FloatRoundStyleE2EaEENS1_15EpilogueDefaultEEEEEvvEEEEvNT_6ParamsE:
[----:B------:R-:W0:Y:S02]  /*0000*/  LDC R1, c[0x0][0x28] ;  /* 0x00000a00ff017b82 */ /* 0x000e240000000800 */
[----:B0-----:R-:W-:Y:S01]  /*0010*/  VIADD R1, R1, 0xfffffff8 ;  /* 0xfffffff801017836 */ /* 0x001fe20000000000 */
[----:B------:R-:W0:Y:S01]  /*0020*/  S2R R5, SR_TID.X ;  /* 0x0000000000057919 */ /* 0x000e220000002100 */
[----:B------:R-:W-:Y:S01]  /*0030*/  ELECT P0, URZ, PT ;  /* 0x00000000003f782f */ /* 0x000fe20003800000 */
[----:B------:R-:W-:Y:S01]  /*0040*/  BSSY B0, `(.L_x_0) ;  /* 0x000000f000007945 */ /* 0x000fe20003800000 */
[--C-:B0-----:R-:W-:Y:S02]  /*0050*/  SHF.R.U32.HI R0, RZ, 0x5, R5.reuse ;  /* 0x00000005ff007819 */ /* 0x101fe40000011605 */
[----:B------:R-:W-:-:S03]  /*0060*/  SHF.R.U32.HI R4, RZ, 0x7, R5 ;  /* 0x00000007ff047819 */ /* 0x000fc60000011605 */
[----:B------:R-:W0:Y:S04]  /*0070*/  SHFL.IDX PT, R2, R0, RZ, 0x1f ;  /* 0x00001fff00027589 */ /* 0x000e2800000e0000 */
[----:B------:R1:W2:Y:S01]  /*0080*/  SHFL.IDX PT, R7, R4, RZ, 0x1f ;  /* 0x00001fff04077589 */ /* 0x0002a200000e0000 */
[----:B0-----:R-:W-:-:S13]  /*0090*/  ISETP.NE.OR P0, PT, R2, RZ, !P0 ;  /* 0x000000ff0200720c */ /* 0x001fda0004705670 */
[----:B-12---:R-:W-:Y:S05]  /*00a0*/  @P0 BRA `(.L_x_1) ;  /* 0x0000000000200947 */ /* 0x006fea0003800000 */
[----:B------:R-:W-:Y:S02]  /*00b0*/  ULDC.64 UR4, c[0x0][0x198] ;  /* 0x0000660000047ab9 */ /* 0x000fe40000000a00 */
[----:B------:R-:W-:Y:S02]  /*00c0*/  UIADD3 UR6, UP0, UR4, 0xf0, URZ ;  /* 0x000000f004067890 */ /* 0x000fe4000ff1e03f */
[----:B------:R-:W-:Y:S02]  /*00d0*/  UIADD3 UR4, UP1, UR4, 0x1f0, URZ ;  /* 0x000001f004047890 */ /* 0x000fe4000ff3e03f */
[----:B------:R-:W-:Y:S02]  /*00e0*/  UIADD3.X UR7, URZ, UR5, URZ, UP0, !UPT ;  /* 0x000000053f077290 */ /* 0x000fe400087fe43f */
[----:B------:R-:W-:-:S07]  /*00f0*/  UIADD3.X UR5, URZ, UR5, URZ, UP1, !UPT ;  /* 0x000000053f057290 */ /* 0x000fce0008ffe43f */
[----:B------:R0:W-:Y:S02]  /*0100*/  UTMACCTL.PF [UR6] ;  /* 0x00000000060079b9 */ /* 0x0001e40008040000 */
[----:B------:R0:W-:Y:S02]  /*0110*/  UTMACCTL.PF [UR4] ;  /* 0x00000000040079b9 */ /* 0x0001e40008040000 */
[----:B0-----:R-:W-:Y:S01]  /*0120*/  NOP ;  /* 0x0000000000007918 */ /* 0x001fe20000000000 */
.L_x_1:
[----:B------:R-:W-:Y:S05]  /*0130*/  BSYNC B0 ;  /* 0x0000000000007941 */ /* 0x000fea0003800000 */
.L_x_0:
[----:B------:R-:W0:Y:S02]  /*0140*/  SHFL.IDX PT, R3, R0, RZ, 0x1f ;  /* 0x00001fff00037589 */ /* 0x000e2400000e0000 */
[----:B0-----:R-:W-:-:S13]  /*0150*/  ISETP.NE.AND P0, PT, R3, RZ, PT ;  /* 0x000000ff0300720c */ /* 0x001fda0003f05270 */
[----:B------:R-:W-:Y:S05]  /*0160*/  @P0 BRA `(.L_x_2) ;  /* 0x00000000008c0947 */ /* 0x000fea0003800000 */
[----:B------:R-:W-:Y:S01]  /*0170*/  ELECT P0, URZ, PT ;  /* 0x00000000003f782f */ /* 0x000fe20003800000 */
[----:B------:R-:W-:-:S12]  /*0180*/  BSSY B0, `(.L_x_2) ;  /* 0x0000021000007945 */ /* 0x000fd80003800000 */
[----:B------:R-:W-:Y:S05]  /*0190*/  @!P0 BRA `(.L_x_3) ;  /* 0x00000000007c8947 */ /* 0x000fea0003800000 */
[----:B------:R-:W0:Y:S01]  /*01a0*/  S2UR UR8, SR_CgaCtaId ;  /* 0x00000000000879c3 */ /* 0x000e220000008800 */
[----:B------:R-:W-:Y:S01]  /*01b0*/  UMOV UR4, 0x400 ;  /* 0x0000040000047882 */ /* 0x000fe20000000000 */
[----:B------:R-:W-:Y:S01]  /*01c0*/  UMOV UR5, 0x1 ;  /* 0x0000000100057882 */ /* 0x000fe20000000000 */
[----:B------:R-:W-:Y:S02]  /*01d0*/  UMOV UR6, 0x80 ;  /* 0x0000008000067882 */ /* 0x000fe40000000000 */
[----:B------:R-:W-:-:S04]  /*01e0*/  UIADD3 UR6, -UR6, 0x100000, URZ ;  /* 0x0010000006067890 */ /* 0x000fc8000fffe13f */
[----:B------:R-:W-:Y:S02]  /*01f0*/  USHF.L.U32 UR7, UR6, 0xb, URZ ;  /* 0x0000000b06077899 */ /* 0x000fe4000800063f */
[----:B------:R-:W-:Y:S02]  /*0200*/  USHF.L.U32 UR6, UR6, 0x1, URZ ;  /* 0x0000000106067899 */ /* 0x000fe4000800063f */
[----:B0-----:R-:W-:Y:S02]  /*0210*/  ULEA UR8, UR8, UR4, 0x18 ;  /* 0x0000000408087291 */ /* 0x001fe4000f8ec03f */
[----:B------:R-:W-:-:S04]  /*0220*/  UIADD3 UR4, -UR5, 0x100000, URZ ;  /* 0x0010000005047890 */ /* 0x000fc8000fffe13f */
[----:B------:R-:W-:Y:S02]  /*0230*/  USHF.L.U32 UR5, UR4, 0xb, URZ ;  /* 0x0000000b04057899 */ /* 0x000fe4000800063f */
[----:B------:R-:W-:Y:S01]  /*0240*/  USHF.L.U32 UR4, UR4, 0x1, URZ ;  /* 0x0000000104047899 */ /* 0x000fe2000800063f */
[----:B------:R-:W0:Y:S11]  /*0250*/  FENCE.VIEW.ASYNC.S ;  /* 0x00000000000073c6 */ /* 0x000e360000000000 */
[----:B0-----:R0:W1:Y:S01]  /*0260*/  SYNCS.EXCH.64 URZ, [UR8], UR4 ;  /* 0x00000004083f75b2 */ /* 0x0010620008000100 */
[----:B------:R0:W2:Y:S01]  /*0270*/  SYNCS.EXCH.64 URZ, [UR8+0x48], UR6 ;  /* 0x00004806083f75b2 */ /* 0x0000a20008000100 */
[----:B------:R0:W3:Y:S01]  /*0280*/  SYNCS.EXCH.64 URZ, [UR8+0x8], UR4 ;  /* 0x00000804083f75b2 */ /* 0x0000e20008000100 */
[----:B------:R0:W4:Y:S01]  /*0290*/  SYNCS.EXCH.64 URZ, [UR8+0x50], UR6 ;  /* 0x00005006083f75b2 */ /* 0x0001220008000100 */
[----:B------:R0:W0:Y:S01]  /*02a0*/  SYNCS.EXCH.64 URZ, [UR8+0x10], UR4 ;  /* 0x00001004083f75b2 */ /* 0x0000220008000100 */
        /* <DEDUP_REMOVED lines=13> */
[----:B------:R-:W-:Y:S01]  /*0380*/  NOP ;  /* 0x0000000000007918 */ /* 0x000fe20000000000 */
.L_x_3:
[----:B0-----:R-:W-:Y:S05]  /*0390*/  BSYNC B0 ;  /* 0x0000000000007941 */ /* 0x001fea0003800000 */
.L_x_2:
[----:B------:R-:W0:Y:S01]  /*03a0*/  SHFL.IDX PT, R6, R0, RZ, 0x1f ;  /* 0x00001fff00067589 */ /* 0x000e2200000e0000 */
[----:B------:R-:W-:Y:S01]  /*03b0*/  ELECT P0, URZ, PT ;  /* 0x00000000003f782f */ /* 0x000fe20003800000 */
[----:B------:R-:W-:Y:S01]  /*03c0*/  NOP ;  /* 0x0000000000007918 */ /* 0x000fe20000000000 */
[----:B------:R-:W-:Y:S01]  /*03d0*/  ELECT P1, URZ, PT ;  /* 0x00000000003f782f */ /* 0x000fe20003820000 */
[----:B------:R5:W1:Y:S01]  /*03e0*/  SHFL.IDX PT, R3, R0, RZ, 0x1f ;  /* 0x00001fff00037589 */ /* 0x000a6200000e0000 */
[----:B------:R-:W-:Y:S01]  /*03f0*/  UMOV UR4, 0x20 ;  /* 0x0000002000047882 */ /* 0x000fe20000000000 */
[----:B------:R-:W-:Y:S01]  /*0400*/  UMOV UR11, 0x80 ;  /* 0x00000080000b7882 */ /* 0x000fe20000000000 */
[----:B------:R-:W-:Y:S01]  /*0410*/  NOP ;  /* 0x0000000000007918 */ /* 0x000fe20000000000 */
[----:B------:R-:W2:Y:S01]  /*0420*/  SHFL.IDX PT, R4, R4, RZ, 0x1f ;  /* 0x00001fff04047589 */ /* 0x000ea200000e0000 */
[C---:B------:R-:W-:Y:S01]  /*0430*/  VIADD R31, R7.reuse, 0xffffffff ;  /* 0xffffffff071f7836 */ /* 0x040fe20000000000 */
[----:B------:R-:W-:Y:S01]  /*0440*/  ULDC.64 UR36, c[0x0][0x208] ;  /* 0x0000820000247ab9 */ /* 0x000fe20000000a00 */
[----:B------:R-:W-:-:S02]  /*0450*/  ISETP.NE.AND P2, PT, R7, RZ, PT ;  /* 0x000000ff0700720c */ /* 0x000fc40003f45270 */
[----:B-----5:R-:W-:Y:S02]  /*0460*/  SHF.R.S32.HI R0, RZ, 0x1f, R5 ;  /* 0x0000001fff007819 */ /* 0x020fe40000011405 */
[----:B------:R-:W-:Y:S02]  /*0470*/  ISETP.GE.U32.AND P3, PT, R31, 0x2, PT ;  /* 0x000000021f00780c */ /* 0x000fe40003f66070 */
[----:B------:R-:W-:-:S04]  /*0480*/  LEA.HI R0, R0, R5, RZ, 0x7 ;  /* 0x0000000500007211 */ /* 0x000fc800078f38ff */
[----:B------:R-:W-:Y:S02]  /*0490*/  LOP3.LUT R0, R0, 0xffffff80, RZ, 0xc0, !PT ;  /* 0xffffff8000007812 */ /* 0x000fe400078ec0ff */
[----:B0-----:R-:W-:Y:S02]  /*04a0*/  ISETP.NE.OR P0, PT, R6, RZ, !P0 ;  /* 0x000000ff0600720c */ /* 0x001fe40004705670 */
[----:B-1----:R-:W-:Y:S02]  /*04b0*/  ISETP.NE.OR P1, PT, R3, RZ, !P1 ;  /* 0x000000ff0300720c */ /* 0x002fe40004f25670 */
[----:B------:R-:W-:Y:S02]  /*04c0*/  SHF.R.S32.HI R3, RZ, 0x1f, R2 ;  /* 0x0000001fff037819 */ /* 0x000fe40000011402 */
[----:B--2---:R-:W-:Y:S01]  /*04d0*/  R2UR UR43, R4 ;  /* 0x00000000042b72ca */ /* 0x004fe200000e0000 */
[----:B------:R-:W-:Y:S01]  /*04e0*/  IMAD.IADD R4, R5, 0x1, -R0 ;  /* 0x0000000105047824 */ /* 0x000fe200078e0a00 */
[----:B------:R-:W-:-:S05]  /*04f0*/  LEA.HI R3, R3, R2, RZ, 0x2 ;  /* 0x0000000203037211 */ /* 0x000fca00078f10ff */
[----:B------:R-:W-:Y:S01]  /*0500*/  VOTEU.ALL UP0, P0 ;  /* 0x00000000003f7886 */ /* 0x000fe20000000000 */
[----:B------:R-:W-:Y:S01]  /*0510*/  LOP3.LUT R3, R3, 0xfffffffc, RZ, 0xc0, !PT ;  /* 0xfffffffc03037812 */ /* 0x000fe200078ec0ff */
[----:B------:R-:W-:-:S03]  /*0520*/  VOTEU.ALL UP1, P1 ;  /* 0x00000000003f7886 */ /* 0x000fc60000820000 */
[----:B------:R-:W0:Y:S01]  /*0530*/  @!UP0 S2UR UR7, SR_CgaCtaId ;  /* 0x00000000000789c3 */ /* 0x000e220000008800 */
[----:B------:R-:W-:Y:S01]  /*0540*/  @!UP0 UMOV UR6, 0x400 ;  /* 0x0000040000068882 */ /* 0x000fe20000000000 */
[----:B------:R-:W-:-:S04]  /*0550*/  @!UP0 UIADD3 UR4, -UR4, 0x100000, URZ ;  /* 0x0010000004048890 */ /* 0x000fc8000fffe13f */
[----:B------:R-:W-:Y:S02]  /*0560*/  @!UP0 USHF.L.U32 UR5, UR4, 0xb, URZ ;  /* 0x0000000b04058899 */ /* 0x000fe4000800063f */
[----:B------:R-:W-:Y:S01]  /*0570*/  @!UP0 USHF.L.U32 UR4, UR4, 0x1, URZ ;  /* 0x0000000104048899 */ /* 0x000fe2000800063f */
[----:B------:R-:W-:Y:S01]  /*0580*/  IMAD.IADD R14, R2, 0x1, -R3 ;  /* 0x00000001020e7824 */ /* 0x000fe200078e0a03 */
[----:B------:R-:W-:Y:S01]  /*0590*/  @!UP1 UMOV UR9, 0x400 ;  /* 0x0000040000099882 */ /* 0x000fe20000000000 */
[----:B------:R-:W-:Y:S01]  /*05a0*/  VOTEU.ALL UP2, P1 ;  /* 0x00000000003f7886 */ /* 0x000fe20000840000 */
[----:B------:R-:W-:Y:S01]  /*05b0*/  VOTEU.ALL UP3, P1 ;  /* 0x00000000003f7886 */ /* 0x000fe20000860000 */
[----:B------:R-:W-:Y:S01]  /*05c0*/  VOTEU.ALL UP4, P1 ;  /* 0x00000000003f7886 */ /* 0x000fe20000880000 */
[----:B------:R-:W1:Y:S01]  /*05d0*/  @!UP1 S2UR UR10, SR_CgaCtaId ;  /* 0x00000000000a99c3 */ /* 0x000e620000008800 */
[----:B------:R-:W-:Y:S01]  /*05e0*/  VOTEU.ALL UP5, P1 ;  /* 0x00000000003f7886 */ /* 0x000fe200008a0000 */
[----:B0-----:R-:W-:-:S02]  /*05f0*/  @!UP0 ULEA UR8, UR7, UR6, 0x18 ;  /* 0x0000000607088291 */ /* 0x001fc4000f8ec03f */
[----:B------:R-:W-:-:S04]  /*0600*/  @!UP1 UIADD3 UR6, -UR11, 0x100000, URZ ;  /* 0x001000000b069890 */ /* 0x000fc8000fffe13f */
[----:B------:R-:W-:Y:S02]  /*0610*/  @!UP1 USHF.L.U32 UR7, UR6, 0xb, URZ ;  /* 0x0000000b06079899 */ /* 0x000fe4000800063f */
[----:B------:R-:W-:Y:S01]  /*0620*/  @!UP1 USHF.L.U32 UR6, UR6, 0x1, URZ ;  /* 0x0000000106069899 */ /* 0x000fe2000800063f */
[----:B------:R-:W-:Y:S01]  /*0630*/  VOTEU.ALL UP0, P0 ;  /* 0x00000000003f7886 */ /* 0x000fe20000000000 */
[----:B-1----:R-:W-:Y:S01]  /*0640*/  @!UP1 ULEA UR9, UR10, UR9, 0x18 ;  /* 0x000000090a099291 */ /* 0x002fe2000f8ec03f */
[----:B------:R-:W-:Y:S02]  /*0650*/  VOTEU.ALL UP1, P0 ;  /* 0x00000000003f7886 */ /* 0x000fe40000020000 */
[----:B------:R-:W-:Y:S01]  /*0660*/  ULDC.64 UR10, c[0x0][0x598] ;  /* 0x00016600000a7ab9 */ /* 0x000fe20000000a00 */
[----:B------:R-:W-:Y:S01]  /*0670*/  ISETP.NE.AND P0, PT, R14, 0x3, PT ;  /* 0x000000030e00780c */ /* 0x000fe20003f05270 */
[----:B------:R-:W0:Y:S02]  /*0680*/  FENCE.VIEW.ASYNC.S ;  /* 0x00000000000073c6 */ /* 0x000e240000000000 */
[----:B0-----:R0:W3:Y:S01]  /*0690*/  @!UP0 SYNCS.EXCH.64 URZ, [UR8+0xc0], UR4 ;  /* 0x0000c004083f85b2 */ /* 0x0010e20008000100 */
[----:B------:R-:W-:-:S02]  /*06a0*/  ISETP.NE.U32.AND P1, PT, RZ, UR10, PT ;  /* 0x0000000aff007c0c */ /* 0x000fc4000bf25070 */
[----:B------:R-:W-:Y:S02]  /*06b0*/  ISETP.EQ.OR P0, PT, R14, RZ, !P0 ;  /* 0x000000ff0e00720c */ /* 0x000fe40004702670 */
[----:B------:R-:W-:Y:S02]  /*06c0*/  ISETP.NE.AND.EX P1, PT, RZ, UR11, PT, P1 ;  /* 0x0000000bff007c0c */ /* 0x000fe4000bf25310 */
[----:B------:R-:W-:-:S04]  /*06d0*/  ISETP.EQ.AND P0, PT, R7, RZ, P0 ;  /* 0x000000ff0700720c */ /* 0x000fc80000702270 */
[----:B------:R-:W-:-:S04]  /*06e0*/  SEL R23, RZ, 0x1, !P0 ;  /* 0x00000001ff177807 */ /* 0x000fc80004000000 */
[----:B------:R-:W-:Y:S01]  /*06f0*/  SEL R23, R23, 0x2, P3 ;  /* 0x0000000217177807 */ /* 0x000fe20001800000 */
[----:B------:R0:W3:Y:S01]  /*0700*/  @!UP1 SYNCS.EXCH.64 URZ, [UR8+0xc8], UR4 ;  /* 0x0000c804083f95b2 */ /* 0x0000e20008000100 */
[----:B------:R-:W-:Y:S01]  /*0710*/  NOP ;  /* 0x0000000000007918 */ /* 0x000fe20000000000 */
[----:B------:R0:W3:Y:S01]  /*0720*/  @!UP2 SYNCS.EXCH.64 URZ, [UR9+0xa0], UR6 ;  /* 0x0000a006093fa5b2 */ /* 0x0000e20008000100 */
[----:B------:R0:W3:Y:S01]  /*0730*/  @!UP3 SYNCS.EXCH.64 URZ, [UR9+0xa8], UR6 ;  /* 0x0000a806093fb5b2 */ /* 0x0000e20008000100 */
[----:B------:R0:W3:Y:S01]  /*0740*/  @!UP4 SYNCS.EXCH.64 URZ, [UR9+0xb0], UR6 ;  /* 0x0000b006093fc5b2 */ /* 0x0000e20008000100 */
[----:B------:R0:W3:Y:S01]  /*0750*/  @!UP5 SYNCS.EXCH.64 URZ, [UR9+0xb8], UR6 ;  /* 0x0000b806093fd5b2 */ /* 0x0000e20008000100 */
[----:B------:R-:W-:Y:S01]  /*0760*/  NOP ;  /* 0x0000000000007918 */ /* 0x000fe20000000000 */
[----:B---34-:R-:W-:Y:S06]  /*0770*/  BAR.SYNC.DEFER_BLOCKING 0x0 ;  /* 0x0000000000007b1d */ /* 0x018fec0000010000 */
[----:B0-----:R-:W-:Y:S05]  /*0780*/  @!P1 BRA `(.L_x_4) ;  /* 0x00000000001c9947 */ /* 0x001fea0003800000 */
[----:B------:R-:W0:Y:S02]  /*0790*/  LDC.64 R2, c[0x0][0x598] ;  /* 0x00016600ff027b82 */ /* 0x000e240000000a00 */
[----:B0-----:R-:W2:Y:S02]  /*07a0*/  LDG.E.64 R2, desc[UR36][R2.64] ;  /* 0x0000002402027981 */ /* 0x001ea4000c1e1b00 */
[----:B--2---:R-:W-:-:S04]  /*07b0*/  ISETP.NE.U32.AND P0, PT, R2, RZ, PT ;  /* 0x000000ff0200720c */ /* 0x004fc80003f05070 */
[----:B------:R-:W-:-:S13]  /*07c0*/  ISETP.NE.AND.EX P0, PT, R3, RZ, PT, P0 ;  /* 0x000000ff0300720c */ /* 0x000fda0003f05300 */
[----:B------:R-:W-:Y:S05]  /*07d0*/  @!P0 BRA `(.L_x_4) ;  /* 0x0000000000088947 */ /* 0x000fea0003800000 */
[----:B------:R1:W5:Y:S01]  /*07e0*/  LD.E R88, desc[UR36][R2.64] ;  /* 0x0000002402587980 */ /* 0x000362000c101900 */
[----:B------:R-:W-:Y:S05]  /*07f0*/  BRA `(.L_x_5) ;  /* 0x0000000000247947 */ /* 0x000fea0003800000 */
.L_x_4:
[----:B------:R-:W-:Y:S02]  /*0800*/  ULDC.64 UR4, c[0x0][0x588] ;  /* 0x0001620000047ab9 */ /* 0x000fe40000000a00 */
[----:B------:R-:W-:-:S04]  /*0810*/  ISETP.NE.U32.AND P0, PT, RZ, UR4, PT ;  /* 0x00000004ff007c0c */ /* 0x000fc8000bf05070 */
[----:B------:R-:W-:-:S13]  /*0820*/  ISETP.NE.AND.EX P0, PT, RZ, UR5, PT, P0 ;  /* 0x00000005ff007c0c */ /* 0x000fda000bf05300 */
[----:B------:R-:W-:Y:S05]  /*0830*/  @!P0 BRA `(.L_x_6) ;  /* 0x00000000000c8947 */ /* 0x000fea0003800000 */
[----:B------:R-:W0:Y:S02]  /*0840*/  LDC.64 R88, c[0x0][0x588] ;  /* 0x00016200ff587b82 */ /* 0x000e240000000a00 */
[----:B0-----:R0:W5:Y:S01]  /*0850*/  LDG.E R88, desc[UR36][R88.64] ;  /* 0x0000002458587981 */ /* 0x001162000c1e1900 */
[----:B------:R-:W-:Y:S05]  /*0860*/  BRA `(.L_x_5) ;  /* 0x0000000000087947 */ /* 0x000fea0003800000 */
.L_x_6:
[----:B------:R-:W-:Y:S02]  /*0870*/  ULDC UR4, c[0x0][0x580] ;  /* 0x0001600000047ab9 */ /* 0x000fe40000000800 */
[----:B------:R-:W-:-:S07]  /*0880*/  IMAD.U32 R88, RZ, RZ, UR4 ;  /* 0x00000004ff587e24 */ /* 0x000fce000f8e00ff */
.L_x_5:
[----:B------:R-:W-:Y:S02]  /*0890*/  ULDC.64 UR4, c[0x0][0x5a0] ;  /* 0x0001680000047ab9 */ /* 0x000fe40000000a00 */
[----:B------:R-:W-:-:S04]  /*08a0*/  ISETP.NE.U32.AND P0, PT, RZ, UR4, PT ;  /* 0x00000004ff007c0c */ /* 0x000fc8000bf05070 */
[----:B------:R-:W-:-:S13]  /*08b0*/  ISETP.NE.AND.EX P0, PT, RZ, UR5, PT, P0 ;  /* 0x00000005ff007c0c */ /* 0x000fda000bf05300 */
[----:B------:R-:W-:Y:S05]  /*08c0*/  @!P0 BRA `(.L_x_7) ;  /* 0x00000000001c8947 */ /* 0x000fea0003800000 */
[----:B-1----:R-:W1:Y:S02]  /*08d0*/  LDC.64 R2, c[0x0][0x5a0] ;  /* 0x00016800ff027b82 */ /* 0x002e640000000a00 */
[----:B-1----:R-:W2:Y:S02]  /*08e0*/  LDG.E.64 R2, desc[UR36][R2.64] ;  /* 0x0000002402027981 */ /* 0x002ea4000c1e1b00 */
[----:B--2---:R-:W-:-:S04]  /*08f0*/  ISETP.NE.U32.AND P0, PT, R2, RZ, PT ;  /* 0x000000ff0200720c */ /* 0x004fc80003f05070 */
[----:B------:R-:W-:-:S13]  /*0900*/  ISETP.NE.AND.EX P0, PT, R3, RZ, PT, P0 ;  /* 0x000000ff0300720c */ /* 0x000fda0003f05300 */
[----:B------:R-:W-:Y:S05]  /*0910*/  @!P0 BRA `(.L_x_7) ;  /* 0x0000000000088947 */ /* 0x000fea0003800000 */
[----:B0-----:R2:W5:Y:S01]  /*0920*/  LD.E R89, desc[UR36][R2.64] ;  /* 0x0000002402597980 */ /* 0x001562000c101900 */
[----:B------:R-:W-:Y:S05]  /*0930*/  BRA `(.L_x_8) ;  /* 0x0000000000247947 */ /* 0x000fea0003800000 */
.L_x_7:
[----:B------:R-:W-:Y:S02]  /*0940*/  ULDC.64 UR4, c[0x0][0x590] ;  /* 0x0001640000047ab9 */ /* 0x000fe40000000a00 */
[----:B------:R-:W-:-:S04]  /*0950*/  ISETP.NE.U32.AND P0, PT, RZ, UR4, PT ;  /* 0x00000004ff007c0c */ /* 0x000fc8000bf05070 */
[----:B------:R-:W-:-:S13]  /*0960*/  ISETP.NE.AND.EX P0, PT, RZ, UR5, PT, P0 ;  /* 0x00000005ff007c0c */ /* 0x000fda000bf05300 */
[----:B------:R-:W-:Y:S05]  /*0970*/  @!P0 BRA `(.L_x_9) ;  /* 0x00000000000c8947 */ /* 0x000fea0003800000 */
[----:B-1----:R-:W0:Y:S02]  /*0980*/  LDC.64 R2, c[0x0][0x590] ;  /* 0x00016400ff027b82 */ /* 0x002e240000000a00 */
[----:B0-----:R0:W5:Y:S01]  /*0990*/  LDG.E R89, desc[UR36][R2.64] ;  /* 0x0000002402597981 */ /* 0x001162000c1e1900 */
[----:B------:R-:W-:Y:S05]  /*09a0*/  BRA `(.L_x_8) ;  /* 0x0000000000087947 */ /* 0x000fea0003800000 */
.L_x_9:
[----:B------:R-:W-:Y:S02]  /*09b0*/  ULDC UR4, c[0x0][0x584] ;  /* 0x0001610000047ab9 */ /* 0x000fe40000000800 */
[----:B0-----:R-:W-:-:S07]  /*09c0*/  IMAD.U32 R89, RZ, RZ, UR4 ;  /* 0x00000004ff597e24 */ /* 0x001fce000f8e00ff */
.L_x_8:
[----:B012---:R-:W0:Y:S01]  /*09d0*/  LDC R2, c[0x0][0x65c] ;  /* 0x00019700ff027b82 */ /* 0x007e220000000800 */
[----:B------:R-:W1:Y:S01]  /*09e0*/  S2R R15, SR_CTAID.Y ;  /* 0x00000000000f7919 */ /* 0x000e620000002600 */
[----:B------:R-:W-:Y:S01]  /*09f0*/  ULDC UR6, c[0x0][0x28c] ;  /* 0x0000a30000067ab9 */ /* 0x000fe20000000800 */
[----:B------:R-:W-:Y:S01]  /*0a00*/  ISETP.NE.AND P0, PT, R7, 0x2, PT ;  /* 0x000000020700780c */ /* 0x000fe20003f05270 */
[----:B------:R-:W-:Y:S01]  /*0a10*/  UIADD3 UR6, UR6, 0x7f, URZ ;  /* 0x0000007f06067890 */ /* 0x000fe2000fffe03f */
[----:B------:R-:W2:Y:S01]  /*0a20*/  S2R R6, SR_CTAID.X ;  /* 0x0000000000067919 */ /* 0x000ea20000002500 */
[----:B------:R-:W-:Y:S01]  /*0a30*/  UMOV UR38, URZ ;  /* 0x0000003f00267c82 */ /* 0x000fe20008000000 */
[----:B------:R-:W-:Y:S01]  /*0a40*/  UMOV UR39, URZ ;  /* 0x0000003f00277c82 */ /* 0x000fe20008000000 */
[----:B------:R-:W-:Y:S01]  /*0a50*/  USHF.R.S32.HI UR7, URZ, 0x1f, UR6 ;  /* 0x0000001f3f077899 */ /* 0x000fe20008011406 */
[----:B------:R-:W-:-:S03]  /*0a60*/  ULDC.64 UR8, c[0x0][0x650] ;  /* 0x0001940000087ab9 */ /* 0x000fc60000000a00 */
[----:B------:R-:W-:-:S04]  /*0a70*/  ULEA.HI UR7, UR7, UR6, URZ, 0x7 ;  /* 0x0000000607077291 */ /* 0x000fc8000f8f383f */
[----:B------:R-:W-:Y:S01]  /*0a80*/  USHF.R.S32.HI UR40, URZ, 0x7, UR7 ;  /* 0x000000073f287899 */ /* 0x000fe20008011407 */
[----:B0-----:R-:W-:-:S13]  /*0a90*/  ISETP.NE.AND P1, PT, R2, 0x1, PT ;  /* 0x000000010200780c */ /* 0x001fda0003f25270 */
[----:B------:R-:W2:Y:S01]  /*0aa0*/  @P1 LDC R17, c[0x0][0x10] ;  /* 0x00000400ff111b82 */ /* 0x000ea20000000800 */
[----:B-1----:R-:W-:Y:S02]  /*0ab0*/  @P1 IMAD.MOV.U32 R8, RZ, RZ, R15 ;  /* 0x000000ffff081224 */ /* 0x002fe400078e000f */
[----:B------:R-:W-:Y:S02]  /*0ac0*/  @P1 IMAD.MOV.U32 R9, RZ, RZ, RZ ;  /* 0x000000ffff091224 */ /* 0x000fe400078e00ff */
[----:B------:R-:W-:-:S03]  /*0ad0*/  @P1 IMAD.MOV.U32 R7, RZ, RZ, RZ ;  /* 0x000000ffff071224 */ /* 0x000fc600078e00ff */
[----:B------:R-:W0:Y:S01]  /*0ae0*/  @!P1 LDC R3, c[0x0][0xc] ;  /* 0x00000300ff039b82 */ /* 0x000e220000000800 */
[----:B------:R-:W-:Y:S01]  /*0af0*/  ULDC UR4, c[0x0][0xc] ;  /* 0x0000030000047ab9 */ /* 0x000fe20000000800 */
[----:B------:R-:W-:Y:S02]  /*0b00*/  ULDC UR5, c[0x0][0x10] ;  /* 0x0000040000057ab9 */ /* 0x000fe40000000800 */
[----:B------:R-:W-:-:S04]  /*0b10*/  UIMAD.WIDE.U32 UR4, UR4, UR5, URZ ;  /* 0x00000005040472a5 */ /* 0x000fc8000f8e003f */
[----:B------:R-:W1:Y:S01]  /*0b20*/  LDC R0, c[0x0][0x14] ;  /* 0x00000500ff007b82 */ /* 0x000e620000000800 */
[----:B--2---:R-:W-:-:S04]  /*0b30*/  @P1 IMAD.WIDE.U32 R16, R6, R17, R8 ;  /* 0x0000001106101225 */ /* 0x004fc800078e0008 */
[----:B------:R-:W-:Y:S02]  /*0b40*/  @P1 IMAD.IADD R17, R17, 0x1, R7 ;  /* 0x0000000111111824 */ /* 0x000fe400078e0207 */
[----:B------:R-:W-:Y:S02]  /*0b50*/  IMAD.MOV.U32 R7, RZ, RZ, RZ ;  /* 0x000000ffff077224 */ /* 0x000fe400078e00ff */
[----:B0-----:R-:W-:-:S04]  /*0b60*/  @!P1 IMAD.WIDE.U32 R8, R3, R15, R6 ;  /* 0x0000000f03089225 */ /* 0x001fc800078e0006 */
[----:B------:R-:W-:Y:S02]  /*0b70*/  @!P1 IMAD.MOV.U32 R16, RZ, RZ, R8 ;  /* 0x000000ffff109224 */ /* 0x000fe400078e0008 */
[----:B-1----:R-:W-:-:S04]  /*0b80*/  IMAD.WIDE.U32 R10, R0, UR4, RZ ;  /* 0x00000004000a7c25 */ /* 0x002fc8000f8e00ff */
[----:B------:R-:W-:Y:S01]  /*0b90*/  IMAD R3, R0, UR5, RZ ;  /* 0x0000000500037c24 */ /* 0x000fe2000f8e02ff */
[----:B------:R0:W-:Y:S01]  /*0ba0*/  STL.64 [R1], R10 ;  /* 0x0000000a01007387 */ /* 0x0001e20000100a00 */
[----:B------:R-:W-:Y:S02]  /*0bb0*/  @!P1 IMAD.MOV.U32 R17, RZ, RZ, R9 ;  /* 0x000000ffff119224 */ /* 0x000fe400078e0009 */
[----:B------:R-:W-:Y:S01]  /*0bc0*/  IMAD.IADD R0, R11, 0x1, R3 ;  /* 0x000000010b007824 */ /* 0x000fe200078e0203 */
[----:B------:R-:W-:Y:S06]  /*0bd0*/  @P0 BRA `(.L_x_10) ;  /* 0x0000000000200947 */ /* 0x000fec0003800000 */
[----:B------:R-:W-:Y:S01]  /*0be0*/  UISETP.GE.U32.AND UP0, UPT, UR40, 0x9, UPT ;  /* 0x000000092800788c */ /* 0x000fe2000bf06070 */
[----:B------:R-:W-:Y:S01]  /*0bf0*/  IADD3 R16, P0, R16, R10, RZ ;  /* 0x0000000a10107210 */ /* 0x000fe20007f1e0ff */
[----:B------:R-:W-:Y:S01]  /*0c00*/  UIMAD.WIDE.U32 UR4, UR40, 0x38e38e39, URZ ;  /* 0x38e38e39280478a5 */ /* 0x000fe2000f8e003f */
[----:B------:R-:W-:-:S03]  /*0c10*/  UMOV UR39, URZ ;  /* 0x0000003f00277c82 */ /* 0x000fc60008000000 */
[----:B------:R-:W-:Y:S01]  /*0c20*/  USHF.R.U32.HI UR4, URZ, 0x1, UR5 ;  /* 0x000000013f047899 */ /* 0x000fe20008011605 */
[----:B------:R-:W-:-:S03]  /*0c30*/  IMAD.X R17, R0, 0x1, R17, P0 ;  /* 0x0000000100117824 */ /* 0x000fc600000e0611 */
[----:B------:R-:W-:Y:S02]  /*0c40*/  UIMAD UR38, UR4, -0x9, UR40 ;  /* 0xfffffff7042678a4 */ /* 0x000fe4000f8e0228 */
[----:B------:R-:W-:-:S12]  /*0c50*/  @UP0 ULOP3.LUT UR39, UR4, 0x1, URZ, 0xc0, !UPT ;  /* 0x0000000104270892 */ /* 0x000fd8000f8ec03f */
.L_x_10:
[----:B------:R-:W-:Y:S01]  /*0c60*/  ISETP.GE.U32.AND P0, PT, R16, UR8, PT ;  /* 0x0000000810007c0c */ /* 0x000fe2000bf06070 */
[----:B------:R-:W-:Y:S01]  /*0c70*/  IMAD.MOV.U32 R22, RZ, RZ, -0x1 ;  /* 0xffffffffff167424 */ /* 0x000fe200078e00ff */
[----:B------:R-:W-:Y:S01]  /*0c80*/  PRMT R3, RZ, 0x7610, R3 ;  /* 0x00007610ff037816 */ /* 0x000fe20000000003 */
[----:B------:R-:W-:Y:S01]  /*0c90*/  IMAD.MOV.U32 R19, RZ, RZ, -0x1 ;  /* 0xffffffffff137424 */ /* 0x000fe200078e00ff */
[----:B------:R-:W-:Y:S01]  /*0ca0*/  ISETP.GE.U32.AND.EX P0, PT, R17, UR9, PT, P0 ;  /* 0x0000000911007c0c */ /* 0x000fe2000bf06100 */
[----:B------:R-:W-:-:S12]  /*0cb0*/  IMAD.MOV.U32 R18, RZ, RZ, -0x1 ;  /* 0xffffffffff127424 */ /* 0x000fd800078e00ff */
[----:B------:R-:W-:Y:S05]  /*0cc0*/  @P0 BRA `(.L_x_11) ;  /* 0x0000000400580947 */ /* 0x000fea0003800000 */
[----:B------:R-:W1:Y:S01]  /*0cd0*/  LDC.64 R20, c[0x0][0x628] ;  /* 0x00018a00ff147b82 */ /* 0x000e620000000a00 */
[----:B------:R-:W-:Y:S02]  /*0ce0*/  IMAD.MOV.U32 R8, RZ, RZ, R16 ;  /* 0x000000ffff087224 */ /* 0x000fe400078e0010 */
[----:B------:R-:W-:-:S05]  /*0cf0*/  IMAD.MOV.U32 R9, RZ, RZ, R17 ;  /* 0x000000ffff097224 */ /* 0x000fca00078e0011 */
[----:B------:R-:W2:Y:S08]  /*0d00*/  LDC R18, c[0x0][0x630] ;  /* 0x00018c00ff127b82 */ /* 0x000eb00000000800 */
[----:B------:R-:W3:Y:S01]  /*0d10*/  LDC.64 R24, c[0x0][0x620] ;  /* 0x00018800ff187b82 */ /* 0x000ee20000000a00 */
[----:B-1----:R-:W-:-:S04]  /*0d20*/  ISETP.NE.U32.AND P0, PT, R20, RZ, PT ;  /* 0x000000ff1400720c */ /* 0x002fc80003f05070 */
[----:B------:R-:W-:-:S13]  /*0d30*/  ISETP.NE.AND.EX P0, PT, R21, RZ, PT, P0 ;  /* 0x000000ff1500720c */ /* 0x000fda0003f05300 */
[----:B--23--:R-:W-:Y:S05]  /*0d40*/  @!P0 BRA `(.L_x_12) ;  /* 0x0000000000288947 */ /* 0x00cfea0003800000 */
[----:B------:R-:W1:Y:S02]  /*0d50*/  LDC R3, c[0x0][0x634] ;  /* 0x00018d00ff037b82 */ /* 0x000e640000000800 */
[----:B-1----:R-:W-:-:S05]  /*0d60*/  IADD3 R3, P0, R16, R3, RZ ;  /* 0x0000000310037210 */ /* 0x002fca0007f1e0ff */
[----:B------:R-:W-:-:S04]  /*0d70*/  IMAD.X R19, RZ, RZ, R17, P0 ;  /* 0x000000ffff137224 */ /* 0x000fc800000e0611 */
[----:B------:R-:W-:-:S04]  /*0d80*/  IMAD.WIDE.U32 R8, R19, R20, RZ ;  /* 0x0000001413087225 */ /* 0x000fc800078e00ff */
[----:B0-----:R-:W-:-:S04]  /*0d90*/  IMAD.WIDE.U32 R10, P0, R3, R21, R8 ;  /* 0x00000015030a7225 */ /* 0x001fc80007800008 */
[----:B------:R-:W-:-:S04]  /*0da0*/  IMAD.WIDE.U32 R8, R3, R20, RZ ;  /* 0x0000001403087225 */ /* 0x000fc800078e00ff */
[----:B------:R-:W-:Y:S01]  /*0db0*/  IMAD.X R13, RZ, RZ, RZ, P0 ;  /* 0x000000ffff0d7224 */ /* 0x000fe200000e06ff */
[----:B------:R-:W-:Y:S01]  /*0dc0*/  IADD3 RZ, P0, R9, R10, RZ ;  /* 0x0000000a09ff7210 */ /* 0x000fe20007f1e0ff */
[----:B------:R-:W-:-:S04]  /*0dd0*/  IMAD.MOV.U32 R12, RZ, RZ, R11 ;  /* 0x000000ffff0c7224 */ /* 0x000fc800078e000b */
[----:B------:R-:W-:-:S08]  /*0de0*/  IMAD.WIDE.U32.X R8, R19, R21, R12, P0 ;  /* 0x0000001513087225 */ /* 0x000fd000000e040c */
.L_x_12:
[-CC-:B------:R-:W-:Y:S01]  /*0df0*/  SHF.R.U64 R30, R8, R18.reuse, R9.reuse ;  /* 0x00000012081e7219 */ /* 0x180fe20000001209 */
[----:B------:R-:W1:Y:S01]  /*0e00*/  LDC R12, c[0x0][0x618] ;  /* 0x00018600ff0c7b82 */ /* 0x000e620000000800 */
[----:B------:R-:W-:Y:S01]  /*0e10*/  SHF.R.U32.HI R7, RZ, R18, R9 ;  /* 0x00000012ff077219 */ /* 0x000fe20000011609 */
[----:B------:R-:W-:Y:S01]  /*0e20*/  ULDC UR4, c[0x0][0x150] ;  /* 0x0000540000047ab9 */ /* 0x000fe20000000800 */
[----:B0-----:R-:W-:Y:S02]  /*0e30*/  IADD3 R11, P0, RZ, -R30, RZ ;  /* 0x8000001eff0b7210 */ /* 0x001fe40007f1e0ff */
[----:B------:R-:W-:-:S03]  /*0e40*/  I2FP.F32.U32 R3, R6 ;  /* 0x0000000600037245 */ /* 0x000fc60000201000 */
[----:B------:R-:W0:Y:S01]  /*0e50*/  LDC.64 R26, c[0x0][0x640] ;  /* 0x00019000ff1a7b82 */ /* 0x000e220000000a00 */
[----:B------:R-:W-:Y:S02]  /*0e60*/  IMAD.X R13, RZ, RZ, ~R7, P0 ;  /* 0x000000ffff0d7224 */ /* 0x000fe400000e0e07 */
[----:B------:R-:W-:Y:S01]  /*0e70*/  FMUL R3, R3, UR4 ;  /* 0x0000000403037c20 */ /* 0x000fe20008400000 */
[----:B------:R-:W-:Y:S01]  /*0e80*/  IMAD.WIDE.U32 R8, R11, R24, R16 ;  /* 0x000000180b087225 */ /* 0x000fe200078e0010 */
[----:B------:R-:W-:-:S03]  /*0e90*/  ULDC UR4, c[0x0][0x154] ;  /* 0x0000550000047ab9 */ /* 0x000fc60000000800 */
[----:B------:R-:W-:Y:S01]  /*0ea0*/  IMAD R10, R13, R24, RZ ;  /* 0x000000180d0a7224 */ /* 0x000fe200078e02ff */
[----:B------:R-:W2:Y:S01]  /*0eb0*/  LDC R7, c[0x0][0x144] ;  /* 0x00005100ff077b82 */ /* 0x000ea20000000800 */
[----:B------:R-:W3:Y:S02]  /*0ec0*/  F2I.U32.TRUNC.NTZ R3, R3 ;  /* 0x0000000300037305 */ /* 0x000ee4000020f000 */
[----:B------:R-:W-:-:S04]  /*0ed0*/  IMAD R11, R11, R25, R10 ;  /* 0x000000190b0b7224 */ /* 0x000fc800078e020a */
[----:B------:R-:W-:Y:S01]  /*0ee0*/  IMAD.IADD R9, R9, 0x1, R11 ;  /* 0x0000000109097824 */ /* 0x000fe200078e020b */
[----:B------:R-:W4:Y:S01]  /*0ef0*/  LDC R18, c[0x0][0x608] ;  /* 0x00018200ff127b82 */ /* 0x000f220000000800 */
[----:B------:R-:W-:-:S03]  /*0f00*/  IMAD.MOV.U32 R11, RZ, RZ, -0x1 ;  /* 0xffffffffff0b7424 */ /* 0x000fc600078e00ff */
[-C--:B-1----:R-:W-:Y:S02]  /*0f10*/  SHF.R.U64 R22, R8, R12.reuse, R9 ;  /* 0x0000000c08167219 */ /* 0x082fe40000001209 */
[----:B------:R-:W-:Y:S02]  /*0f20*/  I2FP.F32.U32 R8, R15 ;  /* 0x0000000f00087245 */ /* 0x000fe40000201000 */
[----:B------:R-:W1:Y:S01]  /*0f30*/  LDC R24, c[0x0][0x658] ;  /* 0x00019600ff187b82 */ /* 0x000e620000000800 */
[----:B0-----:R-:W-:Y:S01]  /*0f40*/  ISETP.NE.U32.AND P0, PT, R26, RZ, PT ;  /* 0x000000ff1a00720c */ /* 0x001fe20003f05070 */
[----:B---3--:R-:W-:Y:S01]  /*0f50*/  IMAD.MOV R10, RZ, RZ, -R3 ;  /* 0x000000ffff0a7224 */ /* 0x008fe200078e0a03 */
[----:B------:R-:W-:Y:S01]  /*0f60*/  SHF.R.U32.HI R9, RZ, R12, R9 ;  /* 0x0000000cff097219 */ /* 0x000fe20000011609 */
[----:B------:R-:W-:Y:S01]  /*0f70*/  FMUL R8, R8, UR4 ;  /* 0x0000000408087c20 */ /* 0x000fe20008400000 */
[----:B------:R-:W-:-:S03]  /*0f80*/  ISETP.NE.AND.EX P0, PT, R27, RZ, PT, P0 ;  /* 0x000000ff1b00720c */ /* 0x000fc60003f05300 */
[----:B------:R-:W0:Y:S01]  /*0f90*/  LDC R20, c[0x0][0x148] ;  /* 0x00005200ff147b82 */ /* 0x000e220000000800 */
[----:B--2---:R-:W-:-:S07]  /*0fa0*/  IMAD R3, R7, R10, R6 ;  /* 0x0000000a07037224 */ /* 0x004fce00078e0206 */
[----:B------:R-:W2:Y:S01]  /*0fb0*/  LDC R21, c[0x0][0x600] ;  /* 0x00018000ff157b82 */ /* 0x000ea20000000800 */
[-CC-:B----4-:R-:W-:Y:S02]  /*0fc0*/  SHF.R.U64 R32, R22, R18.reuse, R9.reuse ;  /* 0x0000001216207219 */ /* 0x190fe40000001209 */
[----:B------:R-:W-:Y:S01]  /*0fd0*/  SHF.R.U32.HI R7, RZ, R18, R9 ;  /* 0x00000012ff077219 */ /* 0x000fe20000011609 */
[----:B------:R-:W-:Y:S01]  /*0fe0*/  IMAD.MOV.U32 R9, RZ, RZ, 0x1 ;  /* 0x00000001ff097424 */ /* 0x000fe200078e00ff */
[----:B------:R3:W4:Y:S03]  /*0ff0*/  F2I.U32.TRUNC.NTZ R18, R8 ;  /* 0x0000000800127305 */ /* 0x000726000020f000 */
[----:B------:R-:W0:Y:S01]  /*1000*/  LDC R25, c[0x0][0x648] ;  /* 0x00019200ff197b82 */ /* 0x000e220000000800 */
[-C--:B-1----:R-:W-:Y:S02]  /*1010*/  SHF.L.U32 R6, R11, R24.reuse, RZ ;  /* 0x000000180b067219 */ /* 0x082fe400000006ff */
[----:B------:R-:W-:-:S02]  /*1020*/  SHF.R.U64 R34, R32, R24, R7 ;  /* 0x0000001820227219 */ /* 0x000fc40000001207 */
[----:B------:R-:W-:Y:S02]  /*1030*/  LOP3.LUT R13, RZ, R6, RZ, 0x33, !PT ;  /* 0x00000006ff0d7212 */ /* 0x000fe400078e33ff */
[-C--:B------:R-:W-:Y:S01]  /*1040*/  SHF.R.U32.HI R7, RZ, R24.reuse, R7 ;  /* 0x00000018ff077219 */ /* 0x080fe20000011607 */
[----:B------:R-:W1:Y:S01]  /*1050*/  LDC R29, c[0x0][0x638] ;  /* 0x00018e00ff1d7b82 */ /* 0x000e620000000800 */
[----:B------:R-:W-:Y:S01]  /*1060*/  SHF.L.U32 R12, R9, R24, RZ ;  /* 0x00000018090c7219 */ /* 0x000fe200000006ff */
[----:B------:R-:W-:-:S06]  /*1070*/  IMAD.MOV.U32 R6, RZ, RZ, R34 ;  /* 0x000000ffff067224 */ /* 0x000fcc00078e0022 */
[----:B------:R-:W0:Y:S01]  /*1080*/  LDC R28, c[0x0][0x610] ;  /* 0x00018400ff1c7b82 */ /* 0x000e220000000800 */
[----:B---34-:R-:W-:Y:S05]  /*1090*/  @!P0 BRA `(.L_x_13) ;  /* 0x0000000000288947 */ /* 0x018fea0003800000 */
[----:B------:R-:W3:Y:S02]  /*10a0*/  LDC R11, c[0x0][0x64c] ;  /* 0x00019300ff0b7b82 */ /* 0x000ee40000000800 */
[----:B---3--:R-:W-:-:S05]  /*10b0*/  IADD3 R11, P0, R34, R11, RZ ;  /* 0x0000000b220b7210 */ /* 0x008fca0007f1e0ff */
[----:B------:R-:W-:-:S04]  /*10c0*/  IMAD.X R19, RZ, RZ, R7, P0 ;  /* 0x000000ffff137224 */ /* 0x000fc800000e0607 */
[----:B------:R-:W-:-:S04]  /*10d0*/  IMAD.WIDE.U32 R6, R19, R26, RZ ;  /* 0x0000001a13067225 */ /* 0x000fc800078e00ff */
[----:B------:R-:W-:-:S04]  /*10e0*/  IMAD.WIDE.U32 R8, P0, R11, R27, R6 ;  /* 0x0000001b0b087225 */ /* 0x000fc80007800006 */
[----:B------:R-:W-:-:S04]  /*10f0*/  IMAD.WIDE.U32 R6, R11, R26, RZ ;  /* 0x0000001a0b067225 */ /* 0x000fc800078e00ff */
[----:B------:R-:W-:Y:S01]  /*1100*/  IMAD.X R11, RZ, RZ, RZ, P0 ;  /* 0x000000ffff0b7224 */ /* 0x000fe200000e06ff */
[----:B------:R-:W-:Y:S01]  /*1110*/  IADD3 RZ, P0, R7, R8, RZ ;  /* 0x0000000807ff7210 */ /* 0x000fe20007f1e0ff */
[----:B------:R-:W-:-:S04]  /*1120*/  IMAD.MOV.U32 R10, RZ, RZ, R9 ;  /* 0x000000ffff0a7224 */ /* 0x000fc800078e0009 */
[----:B------:R-:W-:-:S08]  /*1130*/  IMAD.WIDE.U32.X R6, R19, R27, R10, P0 ;  /* 0x0000001b13067225 */ /* 0x000fd000000e040a */
.L_x_13:
[----:B0-----:R-:W-:Y:S01]  /*1140*/  SHF.R.U64 R6, R6, R25, R7 ;  /* 0x0000001906067219 */ /* 0x001fe20000001207 */
[----:B--2---:R-:W-:Y:S01]  /*1150*/  VIADD R7, R21, 0xffffffff ;  /* 0xffffffff15077836 */ /* 0x004fe20000000000 */
[----:B------:R-:W-:Y:S01]  /*1160*/  LOP3.LUT R13, R32, R13, RZ, 0xc0, !PT ;  /* 0x0000000d200d7212 */ /* 0x000fe200078ec0ff */
[----:B------:R-:W-:Y:S02]  /*1170*/  IMAD.MOV R18, RZ, RZ, -R18 ;  /* 0x000000ffff127224 */ /* 0x000fe400078e0a12 */
[----:B------:R-:W-:Y:S01]  /*1180*/  IMAD.MOV R8, RZ, RZ, -R6 ;  /* 0x000000ffff087224 */ /* 0x000fe200078e0a06 */
[----:B------:R-:W-:Y:S01]  /*1190*/  LOP3.LUT R7, R22, R7, RZ, 0xc0, !PT ;  /* 0x0000000716077212 */ /* 0x000fe200078ec0ff */
[----:B------:R-:W-:Y:S02]  /*11a0*/  IMAD R12, R12, R6, R13 ;  /* 0x000000060c0c7224 */ /* 0x000fe400078e020d */
[----:B------:R-:W-:Y:S02]  /*11b0*/  @P1 IMAD R3, R20, R18, R15 ;  /* 0x0000001214031224 */ /* 0x000fe400078e020f */
[----:B-1----:R-:W-:-:S02]  /*11c0*/  IMAD R6, R8, R29, R34 ;  /* 0x0000001d08067224 */ /* 0x002fc400078e0222 */
[----:B------:R-:W-:Y:S02]  /*11d0*/  IMAD R22, R12, R28, R3 ;  /* 0x0000001c0c167224 */ /* 0x000fe400078e0203 */
[----:B------:R-:W-:Y:S02]  /*11e0*/  IMAD R7, R6, R21, R7 ;  /* 0x0000001506077224 */ /* 0x000fe400078e0207 */
[----:B------:R-:W-:Y:S02]  /*11f0*/  IMAD.MOV.U32 R3, RZ, RZ, 0x1 ;  /* 0x00000001ff037424 */ /* 0x000fe400078e00ff */
[----:B------:R-:W-:Y:S01]  /*1200*/  IMAD.MOV.U32 R18, RZ, RZ, R30 ;  /* 0x000000ffff127224 */ /* 0x000fe200078e001e */
[----:B------:R-:W-:Y:S02]  /*1210*/  SEL R19, R7, R22, !P1 ;  /* 0x0000001607137207 */ /* 0x000fe40004800000 */
[----:B------:R-:W-:-:S07]  /*1220*/  SEL R22, R22, R7, !P1 ;  /* 0x0000000716167207 */ /* 0x000fce0004800000 */
.L_x_11:
[----:B------:R-:W-:Y:S05]  /*1230*/  @!P2 BRA `(.L_x_14) ;  /* 0x00000048001ca947 */ /* 0x000fea0003800000 */
[----:B------:R-:W-:-:S13]  /*1240*/  ISETP.GT.U32.AND P0, PT, R31, 0x1, PT ;  /* 0x000000011f00780c */ /* 0x000fda0003f04070 */
[----:B------:R-:W-:Y:S05]  /*1250*/  @P0 EXIT ;  /* 0x000000000000094d */ /* 0x000fea0003800000 */
.L_x_15:
[----:B------:R-:W-:-:S08]  /*1260*/  NOP ;  /* 0x0000000000007918 */ /* 0x000fd00000000000 */
[----:B------:R-:W1:Y:S02]  /*1270*/  USETMAXREG.TRY_ALLOC.CTAPOOL UP0, 0xe8 ;  /* 0x000000e8000079c8 */ /* 0x000e640008000600 */
[----:B-1----:R-:W-:-:S13]  /*1280*/  PLOP3.LUT P0, PT, PT, PT, UP0, 0x80, 0x0 ;  /* 0x000000000000781c */ /* 0x002fda0003f0f008 */
[----:B------:R-:W-:Y:S05]  /*1290*/  @!P0 BRA `(.L_x_15) ;  /* 0xfffffffc00f08947 */ /* 0x000fea000383ffff */
[----:B------:R-:W-:-:S13]  /*12a0*/  LOP3.LUT P0, RZ, R3, 0xff, RZ, 0xc0, !PT ;  /* 0x000000ff03ff7812 */ /* 0x000fda000780c0ff */
[----:B------:R-:W-:Y:S05]  /*12b0*/  @!P0 EXIT ;  /* 0x000000000000894d */ /* 0x000fea0003800000 */
[----:B------:R-:W2:Y:S01]  /*12c0*/  LDL.64 R8, [R1] ;  /* 0x0000000001087983 */ /* 0x000ea20000100a00 */
[----:B------:R-:W-:Y:S01]  /*12d0*/  SHF.R.S32.HI R3, RZ, 0x1f, R4 ;  /* 0x0000001fff037819 */ /* 0x000fe20000011404 */
[----:B------:R-:W1:Y:S01]  /*12e0*/  S2UR UR4, SR_CgaCtaId ;  /* 0x00000000000479c3 */ /* 0x000e620000008800 */
[----:B------:R-:W-:Y:S02]  /*12f0*/  UISETP.LT.AND UP0, UPT, UR40, 0x1, UPT ;  /* 0x000000012800788c */ /* 0x000fe4000bf01270 */
[CC--:B------:R-:W-:Y:S01]  /*1300*/  LEA.HI R5, R3.reuse, R4.reuse, RZ, 0x2 ;  /* 0x0000000403057211 */ /* 0x0c0fe200078f10ff */
[----:B------:R-:W-:Y:S01]  /*1310*/  UIADD3 UR5, UR43, -0x1, URZ ;  /* 0xffffffff2b057890 */ /* 0x000fe2000fffe03f */
[----:B------:R-:W-:Y:S01]  /*1320*/  LEA.HI R3, R3, R4, RZ, 0x5 ;  /* 0x0000000403037211 */ /* 0x000fe200078f28ff */
[----:B------:R-:W-:Y:S01]  /*1330*/  USEL UR42, UR40, 0x1, UP0 ;  /* 0x00000001282a7887 */ /* 0x000fe20008000000 */
[--C-:B------:R-:W-:Y:S01]  /*1340*/  SHF.R.S32.HI R90, RZ, 0x2, R5.reuse ;  /* 0x00000002ff5a7819 */ /* 0x100fe20000011405 */
[----:B------:R-:W3:Y:S01]  /*1350*/  LDC R94, c[0x0][0x658] ;  /* 0x00019600ff5e7b82 */ /* 0x000ee20000000800 */
[----:B------:R-:W-:Y:S01]  /*1360*/  SHF.R.S32.HI R7, RZ, 0x1f, R5 ;  /* 0x0000001fff077819 */ /* 0x000fe20000011405 */
[----:B------:R-:W-:Y:S01]  /*1370*/  UMOV UR41, 0x400 ;  /* 0x0000040000297882 */ /* 0x000fe20000000000 */
[----:B------:R-:W-:Y:S01]  /*1380*/  SHF.R.S32.HI R3, RZ, 0x5, R3 ;  /* 0x00000005ff037819 */ /* 0x000fe20000011403 */
[----:B------:R-:W-:Y:S01]  /*1390*/  UISETP.NE.AND UP0, UPT, UR5, URZ, UPT ;  /* 0x0000003f0500728c */ /* 0x000fe2000bf05270 */
[----:B------:R-:W-:Y:S01]  /*13a0*/  LEA.HI R7, R7, R90, RZ, 0x3 ;  /* 0x0000005a07077211 */ /* 0x000fe200078f18ff */
[----:B------:R-:W-:Y:S01]  /*13b0*/  ULDC UR6, c[0x0][0x284] ;  /* 0x0000a10000067ab9 */ /* 0x000fe20000000800 */
[----:B------:R-:W-:Y:S01]  /*13c0*/  LOP3.LUT R5, R5, 0xfffffffc, RZ, 0xc0, !PT ;  /* 0xfffffffc05057812 */ /* 0x000fe200078ec0ff */
[----:B------:R-:W4:Y:S01]  /*13d0*/  LDC R6, c[0x0][0x288] ;  /* 0x0000a200ff067b82 */ /* 0x000f220000000800 */
[----:B------:R-:W-:Y:S01]  /*13e0*/  LOP3.LUT R7, R7, 0xfffffff8, RZ, 0xc0, !PT ;  /* 0xfffffff807077812 */ /* 0x000fe200078ec0ff */
[----:B------:R-:W-:-:S02]  /*13f0*/  USHF.L.U32 UR45, UR40, 0x1, URZ ;  /* 0x00000001282d7899 */ /* 0x000fc4000800063f */
[----:B------:R-:W-:Y:S01]  /*1400*/  IMAD.IADD R5, R4, 0x1, -R5 ;  /* 0x0000000104057824 */ /* 0x000fe200078e0a05 */
[----:B------:R-:W-:Y:S01]  /*1410*/  UIADD3 UR42, -UR42, UR40, URZ ;  /* 0x000000282a2a7290 */ /* 0x000fe2000fffe13f */
[----:B------:R-:W-:Y:S02]  /*1420*/  IMAD.IADD R90, R90, 0x1, -R7 ;  /* 0x000000015a5a7824 */ /* 0x000fe400078e0a07 */
[----:B------:R-:W0:Y:S01]  /*1430*/  LDC R97, c[0x0][0x600] ;  /* 0x00018000ff617b82 */ /* 0x000e220000000800 */
[----:B-1----:R-:W-:Y:S01]  /*1440*/  ULEA UR41, UR4, UR41, 0x18 ;  /* 0x0000002904297291 */ /* 0x002fe2000f8ec03f */
[--C-:B------:R-:W-:Y:S01]  /*1450*/  IMAD R99, R3, -0x10, -R90.reuse ;  /* 0xfffffff003637824 */ /* 0x100fe200078e0a5a */
[--C-:B------:R-:W-:Y:S01]  /*1460*/  SHF.R.S32.HI R91, RZ, 0x1f, R90.reuse ;  /* 0x0000001fff5b7819 */ /* 0x100fe2000001145a */
[----:B------:R-:W-:Y:S01]  /*1470*/  USHF.L.U32 UR4, UR5, 0x3, URZ ;  /* 0x0000000305047899 */ /* 0x000fe2000800063f */
[----:B------:R-:W-:Y:S01]  /*1480*/  IMAD.MOV.U32 R7, RZ, RZ, 0x1 ;  /* 0x00000001ff077424 */ /* 0x000fe200078e00ff */
[----:B------:R-:W-:Y:S01]  /*1490*/  USEL UR5, URZ, 0x1, UP0 ;  /* 0x000000013f057887 */ /* 0x000fe20008000000 */
[----:B------:R-:W-:Y:S01]  /*14a0*/  IMAD.SHL.U32 R92, R5, 0x2, RZ ;  /* 0x00000002055c7824 */ /* 0x000fe200078e00ff */
[----:B------:R-:W-:Y:S01]  /*14b0*/  UIADD3 UR46, UR41, 0xa0, URZ ;  /* 0x000000a0292e7890 */ /* 0x000fe2000fffe03f */
[----:B------:R-:W-:Y:S01]  /*14c0*/  IMAD.WIDE R90, R3, 0x10, R90 ;  /* 0x00000010035a7825 */ /* 0x000fe200078e025a */
[----:B------:R-:W-:-:S02]  /*14d0*/  ULOP3.LUT UR4, UR4, 0x8, URZ, 0xc0, !UPT ;  /* 0x0000000804047892 */ /* 0x000fc4000f8ec03f */
[----:B------:R-:W-:Y:S01]  /*14e0*/  SHF.R.S32.HI R93, RZ, 0x1f, R92 ;  /* 0x0000001fff5d7819 */ /* 0x000fe2000001145c */
[----:B------:R-:W-:Y:S01]  /*14f0*/  IMAD.MOV.U32 R3, RZ, RZ, -0x1 ;  /* 0xffffffffff037424 */ /* 0x000fe200078e00ff */
[----:B------:R-:W-:Y:S01]  /*1500*/  ULEA UR43, UR43, UR46, 0x3 ;  /* 0x0000002e2b2b7291 */ /* 0x000fe2000f8e183f */
[----:B------:R-:W-:Y:S01]  /*1510*/  IMAD.U32 R101, RZ, RZ, UR5 ;  /* 0x00000005ff657e24 */ /* 0x000fe2000f8e00ff */
[----:B------:R-:W-:Y:S01]  /*1520*/  ULOP3.LUT UR47, UR4, 0x8, URZ, 0x3c, !UPT ;  /* 0x00000008042f7892 */ /* 0x000fe2000f8e3c3f */
[----:B----4-:R-:W-:Y:S01]  /*1530*/  IMAD R95, R5, -0x2, R6 ;  /* 0xfffffffe055f7824 */ /* 0x010fe200078e0206 */
[-C--:B---3--:R-:W-:Y:S01]  /*1540*/  SHF.L.U32 R3, R3, R94.reuse, RZ ;  /* 0x0000005e03037219 */ /* 0x088fe200000006ff */
[----:B------:R-:W-:Y:S01]  /*1550*/  VIADD R99, R99, UR6 ;  /* 0x0000000663637c36 */ /* 0x000fe20008000000 */
[----:B------:R-:W-:Y:S01]  /*1560*/  SHF.L.U32 R94, R7, R94, RZ ;  /* 0x0000005e075e7219 */ /* 0x000fe200000006ff */
[----:B------:R-:W-:Y:S01]  /*1570*/  ULOP3.LUT UR44, UR4, 0x18, URZ, 0x3c, !UPT ;  /* 0x00000018042c7892 */ /* 0x000fe2000f8e3c3f */
[----:B------:R-:W-:Y:S01]  /*1580*/  LOP3.LUT R98, RZ, R3, RZ, 0x33, !PT ;  /* 0x00000003ff627212 */ /* 0x000fe200078e33ff */
[----:B0-----:R-:W-:Y:S01]  /*1590*/  VIADD R97, R97, 0xffffffff ;  /* 0xffffffff61617836 */ /* 0x001fe20000000000 */
[----:B--2---:R-:W-:-:S09]  /*15a0*/  SHF.L.U64.HI R96, R8, 0x1, R0 ;  /* 0x0000000108607819 */ /* 0x004fd20000010200 */
.L_x_167:
[----:B------:R-:W-:-:S04]  /*15b0*/  SHF.L.U32 R0, R101, 0x1f, RZ ;  /* 0x0000001f65007819 */ /* 0x000fc800000006ff */
[----:B------:R-:W0:Y:S02]  /*15c0*/  SYNCS.PHASECHK.TRANS64.TRYWAIT P0, [UR43+-0x8], R0 ;  /* 0xfffff800ff0075a7 */ /* 0x000e24000800016b */
[----:B01--4-:R-:W-:Y:S05]  /*15d0*/  @!P0 BRA `(.L_x_16) ;  /* 0x0000005400d08947 */ /* 0x013fea0003800000 */
.L_x_194:
[----:B------:R-:W-:Y:S02]  /*15e0*/  ULDC UR4, c[0x0][0x28c] ;  /* 0x0000a30000047ab9 */ /* 0x000fe40000000800 */
[----:B------:R-:W-:-:S13]  /*15f0*/  ISETP.LT.AND P0, PT, RZ, UR4, PT ;  /* 0x00000004ff007c0c */ /* 0x000fda000bf01270 */
[----:B------:R-:W-:Y:S05]  /*1600*/  @P0 BRA `(.L_x_17) ;  /* 0x0000000000400947 */ /* 0x000fea0003800000 */
[----:B0-----:R-:W-:Y:S01]  /*1610*/  MOV R0, 0x0 ;  /* 0x0000000000007802 */ /* 0x001fe20000000f00 */
[----:B------:R-:W-:Y:S01]  /*1620*/  ULDC.64 UR4, c[0x4][0x68] ;  /* 0x01001a0000047ab9 */ /* 0x000fe20000000a00 */
[----:B------:R-:W-:Y:S01]  /*1630*/  ULDC.64 UR6, c[0x4][0x8] ;  /* 0x0100020000067ab9 */ /* 0x000fe20000000a00 */
[----:B------:R-:W-:Y:S01]  /*1640*/  IMAD.U32 R4, RZ, RZ, UR4 ;  /* 0x00000004ff047e24 */ /* 0x000fe2000f8e00ff */
[----:B------:R0:W1:Y:S01]  /*1650*/  LDC.64 R14, c[0x4][R0] ;  /* 0x01000000000e7b82 */ /* 0x0000620000000a00 */
[----:B------:R-:W-:Y:S01]  /*1660*/  IMAD.U32 R5, RZ, RZ, UR5 ;  /* 0x00000005ff057e24 */ /* 0x000fe2000f8e00ff */
[----:B------:R-:W-:Y:S01]  /*1670*/  ULDC.64 UR4, c[0x4][0x70] ;  /* 0x01001c0000047ab9 */ /* 0x000fe20000000a00 */
[----:B------:R-:W-:Y:S02]  /*1680*/  IMAD.U32 R10, RZ, RZ, UR6 ;  /* 0x00000006ff0a7e24 */ /* 0x000fe4000f8e00ff */
[----:B------:R-:W-:Y:S02]  /*1690*/  IMAD.U32 R6, RZ, RZ, UR4 ;  /* 0x00000004ff067e24 */ /* 0x000fe4000f8e00ff */
[----:B------:R-:W-:-:S02]  /*16a0*/  IMAD.U32 R7, RZ, RZ, UR5 ;  /* 0x00000005ff077e24 */ /* 0x000fc4000f8e00ff */
[----:B------:R-:W-:Y:S02]  /*16b0*/  IMAD.U32 R11, RZ, RZ, UR7 ;  /* 0x00000007ff0b7e24 */ /* 0x000fe4000f8e00ff */
[----:B------:R-:W-:Y:S02]  /*16c0*/  IMAD.MOV.U32 R8, RZ, RZ, 0x1e1 ;  /* 0x000001e1ff087424 */ /* 0x000fe400078e00ff */
[----:B------:R-:W-:Y:S02]  /*16d0*/  IMAD.MOV.U32 R12, RZ, RZ, 0x1 ;  /* 0x00000001ff0c7424 */ /* 0x000fe400078e00ff */
[----:B0-----:R-:W-:-:S07]  /*16e0*/  IMAD.MOV.U32 R13, RZ, RZ, RZ ;  /* 0x000000ffff0d7224 */ /* 0x001fce00078e00ff */
[----:B------:R-:W-:-:S07]  /*16f0*/  LEPC R20, `(.L_x_17) ;  /* 0x000000001014794e */ /* 0x000fce0000000000 */
[----:B-1---5:R-:W-:Y:S05]  /*1700*/  CALL.ABS.NOINC R14 ;  /* 0x000000000e007343 */ /* 0x022fea0003c00000 */
.L_x_17:
[----:B0-----:R-:W-:-:S04]  /*1710*/  LOP3.LUT R0, R23, 0x1, RZ, 0xfc, !PT ;  /* 0x0000000117007812 */ /* 0x001fc800078efcff */
[----:B------:R-:W-:-:S13]  /*1720*/  ISETP.NE.AND P0, PT, R0, 0x3, PT ;  /* 0x000000030000780c */ /* 0x000fda0003f05270 */
[----:B------:R-:W-:Y:S05]  /*1730*/  @!P0 BRA `(.L_x_18) ;  /* 0x0000000000048947 */ /* 0x000fea0003800000 */
[----:B------:R-:W-:Y:S01]  /*1740*/  BPT.TRAP 0x1 ;  /* 0x000000040000795c */ /* 0x000fe20000300000 */
.L_x_18:
[----:B------:R-:W-:Y:S02]  /*1750*/  IMAD.U32 R3, RZ, RZ, UR38 ;  /* 0x00000026ff037e24 */ /* 0x000fe4000f8e00ff */
[----:B------:R-:W-:-:S03]  /*1760*/  IMAD.U32 R0, RZ, RZ, UR39 ;  /* 0x00000027ff007e24 */ /* 0x000fc6000f8e00ff */
[----:B------:R-:W-:Y:S02]  /*1770*/  LEA R3, R3, UR41, 0x3 ;  /* 0x0000002903037c11 */ /* 0x000fe4000f8e18ff */
[----:B------:R-:W-:-:S04]  /*1780*/  SHF.L.U32 R0, R0, 0x1f, RZ ;  /* 0x0000001f00007819 */ /* 0x000fc800000006ff */
[----:B------:R0:W1:Y:S01]  /*1790*/  SYNCS.PHASECHK.TRANS64.TRYWAIT P1, [R3+URZ], R0 ;  /* 0x00000000030075a7 */ /* 0x000062000802017f */
[----:B------:R-:W-:Y:S05]  /*17a0*/  @!P0 BRA `(.L_x_19) ;  /* 0x0000000000048947 */ /* 0x000fea0003800000 */
[----:B------:R-:W-:Y:S01]  /*17b0*/  BPT.TRAP 0x1 ;  /* 0x000000040000795c */ /* 0x000fe20000300000 */
.L_x_19:
[----:B------:R-:W-:-:S05]  /*17c0*/  IMAD.U32 R4, RZ, RZ, UR42 ;  /* 0x0000002aff047e24 */ /* 0x000fca000f8e00ff */
[----:B------:R-:W-:Y:S01]  /*17d0*/  ISETP.GE.AND P2, PT, R4, 0x1, PT ;  /* 0x000000010400780c */ /* 0x000fe20003f46270 */
[----:B-1----:R-:W-:-:S12]  /*17e0*/  @P1 BRA `(.L_x_20) ;  /* 0x0000000000081947 */ /* 0x002fd80003800000 */
[----:B------:R-:W1:Y:S02]  /*17f0*/  SYNCS.PHASECHK.TRANS64.TRYWAIT P1, [R3+URZ], R0 ;  /* 0x00000000030075a7 */ /* 0x000e64000802017f */
[----:B-1----:R-:W-:Y:S05]  /*1800*/  @!P1 BRA `(.L_x_21) ;  /* 0x00000054005c9947 */ /* 0x002fea0003800000 */
.L_x_20:
[----:B------:R-:W-:Y:S05]  /*1810*/  WARPSYNC.ALL ;  /* 0x0000000000007948 */ /* 0x000fea0003800000 */
[----:B------:R-:W-:Y:S01]  /*1820*/  UIADD3 UR4, UR41, 0x180, URZ ;  /* 0x0000018029047890 */ /* 0x000fe2000fffe03f */
[----:B------:R-:W-:Y:S01]  /*1830*/  WARPGROUP.ARRIVE ;  /* 0x00000000000079c5 */ /* 0x000fe20000000000 */
[----:B------:R-:W-:Y:S02]  /*1840*/  UIADD3 UR5, UR41, 0x12180, URZ ;  /* 0x0001218029057890 */ /* 0x000fe4000fffe03f */
[----:B------:R-:W-:Y:S02]  /*1850*/  USHF.R.U32.HI UR4, URZ, 0x4, UR4 ;  /* 0x000000043f047899 */ /* 0x000fe40008011604 */
[----:B------:R-:W-:-:S02]  /*1860*/  USHF.R.U32.HI UR5, URZ, 0x4, UR5 ;  /* 0x000000043f057899 */ /* 0x000fc40008011605 */
[----:B------:R-:W-:Y:S02]  /*1870*/  ULOP3.LUT UR4, UR4, 0x3fff, URZ, 0xc0, !UPT ;  /* 0x00003fff04047892 */ /* 0x000fe4000f8ec03f */
[----:B------:R-:W-:Y:S02]  /*1880*/  ULOP3.LUT UR5, UR5, 0x3fff, URZ, 0xc0, !UPT ;  /* 0x00003fff05057892 */ /* 0x000fe4000f8ec03f */
[----:B------:R-:W-:Y:S02]  /*1890*/  ULOP3.LUT UR8, UR4, 0x10000, URZ, 0xfc, !UPT ;  /* 0x0001000004087892 */ /* 0x000fe4000f8efc3f */
[----:B------:R-:W-:Y:S02]  /*18a0*/  ULOP3.LUT UR9, UR5, 0x10000, URZ, 0xfc, !UPT ;  /* 0x0001000005097892 */ /* 0x000fe4000f8efc3f */
[----:B------:R-:W-:Y:S02]  /*18b0*/  ULEA UR10, UR38, UR8, 0x9 ;  /* 0x00000008260a7291 */ /* 0x000fe4000f8e483f */
[----:B------:R-:W-:Y:S01]  /*18c0*/  ULEA UR11, UR38, UR9, 0xa ;  /* 0x00000009260b7291 */ /* 0x000fe2000f8e503f */
[----:B------:R-:W-:Y:S01]  /*18d0*/  UMOV UR5, 0x40000040 ;  /* 0x4000004000057882 */ /* 0x000fe20000000000 */
[----:B------:R-:W-:-:S03]  /*18e0*/  UMOV UR7, 0x40000040 ;  /* 0x4000004000077882 */ /* 0x000fc60000000000 */
[----:B------:R-:W-:Y:S02]  /*18f0*/  UMOV UR4, UR10 ;  /* 0x0000000a00047c82 */ /* 0x000fe40008000000 */
[----:B------:R-:W-:Y:S02]  /*1900*/  UMOV UR6, UR11 ;  /* 0x0000000b00067c82 */ /* 0x000fe40008000000 */
[----:B------:R-:W-:Y:S01]  /*1910*/  IGMMA.64x128x32.S8.S8 R24, gdesc[UR4], RZ, !UPT, gsb0 ;  /* 0x03600000041879f1 */ /* 0x000fe2000c0410ff */
[----:B------:R-:W-:Y:S02]  /*1920*/  UIADD3 UR4, UR10, 0x2, URZ ;  /* 0x000000020a047890 */ /* 0x000fe4000fffe03f */
[----:B------:R-:W-:Y:S01]  /*1930*/  UIADD3 UR6, UR11, 0x2, URZ ;  /* 0x000000020b067890 */ /* 0x000fe2000fffe03f */
[----:B------:R-:W-:Y:S01]  /*1940*/  UMOV UR5, 0x40000040 ;  /* 0x4000004000057882 */ /* 0x000fe20000000000 */
[----:B------:R-:W-:Y:S01]  /*1950*/  UMOV UR7, 0x40000040 ;  /* 0x4000004000077882 */ /* 0x000fe20000000000 */
[----:B------:R-:W-:-:S02]  /*1960*/  WARPGROUP.DEPBAR.LE gsb0, 0x0 ;  /* 0x00008000000079c5 */ /* 0x000fc40000010000 */
[----:B------:R-:W-:-:S06]  /*1970*/  WARPGROUP.ARRIVE ;  /* 0x00000000000079c5 */ /* 0x000fcc0000000000 */
[----:B------:R-:W-:Y:S01]  /*1980*/  IGMMA.64x128x32.S8.S8 R24, gdesc[UR4], R24, gsb0 ;  /* 0x03600000041879f1 */ /* 0x000fe20008041018 */
[----:B------:R-:W-:Y:S02]  /*1990*/  UIADD3 UR4, UR10, 0x4, URZ ;  /* 0x000000040a047890 */ /* 0x000fe4000fffe03f */
[----:B------:R-:W-:Y:S01]  /*19a0*/  UIADD3 UR6, UR11, 0x4, URZ ;  /* 0x000000040b067890 */ /* 0x000fe2000fffe03f */
[----:B------:R-:W-:Y:S01]  /*19b0*/  UMOV UR5, 0x40000040 ;  /* 0x4000004000057882 */ /* 0x000fe20000000000 */
[----:B------:R-:W-:Y:S01]  /*19c0*/  UMOV UR7, 0x40000040 ;  /* 0x4000004000077882 */ /* 0x000fe20000000000 */
[----:B------:R-:W-:Y:S02]  /*19d0*/  WARPGROUP.DEPBAR.LE gsb0, 0x0 ;  /* 0x00008000000079c5 */ /* 0x000fe40000010000 */
        /* <DEDUP_REMOVED lines=8> */
[----:B------:R-:W-:Y:S03]  /*1a60*/  IGMMA.64x128x32.S8.S8 R24, gdesc[UR4], R24, gsb0 ;  /* 0x03600000041879f1 */ /* 0x000fe60008041018 */
[----:B------:R-:W-:Y:S02]  /*1a70*/  WARPGROUP.DEPBAR.LE gsb0, 0x0 ;  /* 0x00008000000079c5 */ /* 0x000fe40000010000 */
[----:B------:R-:W-:Y:S05]  /*1a80*/  @!P2 BRA `(.L_x_22) ;  /* 0x000000040010a947 */ /* 0x000fea0003800000 */
[----:B------:R-:W-:Y:S01]  /*1a90*/  UIADD3 UR4, UR38, 0x1, URZ ;  /* 0x0000000126047890 */ /* 0x000fe2000fffe03f */
[----:B01----:R-:W-:Y:S01]  /*1aa0*/  IMAD.U32 R0, RZ, RZ, UR42 ;  /* 0x0000002aff007e24 */ /* 0x003fe2000f8e00ff */
[----:B------:R-:W-:Y:S02]  /*1ab0*/  UMOV UR11, UR38 ;  /* 0x00000026000b7c82 */ /* 0x000fe40008000000 */
[----:B------:R-:W-:-:S04]  /*1ac0*/  UISETP.NE.AND UP0, UPT, UR4, 0x9, UPT ;  /* 0x000000090400788c */ /* 0x000fc8000bf05270 */
[----:B------:R-:W-:Y:S02]  /*1ad0*/  USEL UR5, URZ, 0x1, UP0 ;  /* 0x000000013f057887 */ /* 0x000fe40008000000 */
[----:B------:R-:W-:Y:S02]  /*1ae0*/  USEL UR10, UR4, URZ, UP0 ;  /* 0x0000003f040a7287 */ /* 0x000fe40008000000 */
[----:B------:R-:W-:-:S06]  /*1af0*/  ULOP3.LUT UR5, UR39, UR5, URZ, 0x3c, !UPT ;  /* 0x0000000527057292 */ /* 0x000fcc000f8e3c3f */
[----:B------:R-:W-:-:S07]  /*1b00*/  IMAD.U32 R5, RZ, RZ, UR5 ;  /* 0x00000005ff057e24 */ /* 0x000fce000f8e00ff */
.L_x_29:
[----:B01----:R-:W-:Y:S05]  /*1b10*/  @!P0 BRA `(.L_x_23) ;  /* 0x0000000000048947 */ /* 0x003fea0003800000 */
[----:B------:R-:W-:Y:S01]  /*1b20*/  BPT.TRAP 0x1 ;  /* 0x000000040000795c */ /* 0x000fe20000300000 */
.L_x_23:
[----:B------:R-:W-:Y:S01]  /*1b30*/  ULEA UR4, UR10, UR41, 0x3 ;  /* 0x000000290a047291 */ /* 0x000fe2000f8e183f */
[----:B------:R-:W-:-:S08]  /*1b40*/  SHF.L.U32 R3, R5, 0x1f, RZ ;  /* 0x0000001f05037819 */ /* 0x000fd000000006ff */
[----:B------:R0:W1:Y:S01]  /*1b50*/  SYNCS.PHASECHK.TRANS64.TRYWAIT P1, [UR4], R3 ;  /* 0x00000003ff0075a7 */ /* 0x0000620008020144 */
[----:B------:R-:W-:Y:S05]  /*1b60*/  @!P0 BRA `(.L_x_24) ;  /* 0x0000000000048947 */ /* 0x000fea0003800000 */
[----:B------:R-:W-:Y:S01]  /*1b70*/  BPT.TRAP 0x1 ;  /* 0x000000040000795c */ /* 0x000fe20000300000 */
.L_x_24:
[----:B-1----:R-:W-:Y:S05]  /*1b80*/  @P1 BRA `(.L_x_25) ;  /* 0x0000000000081947 */ /* 0x002fea0003800000 */
[----:B------:R-:W1:Y:S02]  /*1b90*/  SYNCS.PHASECHK.TRANS64.TRYWAIT P1, [UR4], R3 ;  /* 0x00000003ff0075a7 */ /* 0x000e640008020144 */
[----:B-1----:R-:W-:Y:S05]  /*1ba0*/  @!P1 BRA `(.L_x_26) ;  /* 0x0000005000889947 */ /* 0x002fea0003800000 */
.L_x_25:
[----:B------:R-:W-:Y:S01]  /*1bb0*/  ULEA UR12, UR10, UR8, 0x9 ;  /* 0x000000080a0c7291 */ /* 0x000fe2000f8e483f */
[----:B------:R-:W-:Y:S01]  /*1bc0*/  WARPGROUP.ARRIVE ;  /* 0x00000000000079c5 */ /* 0x000fe20000000000 */
[----:B------:R-:W-:Y:S01]  /*1bd0*/  ULEA UR13, UR10, UR9, 0xa ;  /* 0x000000090a0d7291 */ /* 0x000fe2000f8e503f */
[----:B------:R-:W-:Y:S01]  /*1be0*/  UMOV UR5, 0x40000040 ;  /* 0x4000004000057882 */ /* 0x000fe20000000000 */
[----:B------:R-:W-:-:S03]  /*1bf0*/  UMOV UR7, 0x40000040 ;  /* 0x4000004000077882 */ /* 0x000fc60000000000 */
[----:B------:R-:W-:Y:S02]  /*1c00*/  UMOV UR4, UR12 ;  /* 0x0000000c00047c82 */ /* 0x000fe40008000000 */
[----:B------:R-:W-:Y:S02]  /*1c10*/  UMOV UR6, UR13 ;  /* 0x0000000d00067c82 */ /* 0x000fe40008000000 */
[----:B------:R-:W-:Y:S01]  /*1c20*/  IGMMA.64x128x32.S8.S8 R24, gdesc[UR4], R24, gsb0 ;  /* 0x03600000041879f1 */ /* 0x000fe20008041018 */
        /* <DEDUP_REMOVED lines=23> */
[----:B------:R-:W-:Y:S01]  /*1da0*/  BPT.TRAP 0x1 ;  /* 0x000000040000795c */ /* 0x000fe20000300000 */
.L_x_27:
[----:B------:R-:W-:Y:S01]  /*1db0*/  ULEA UR4, UR11, UR41, 0x3 ;  /* 0x000000290b047291 */ /* 0x000fe2000f8e183f */
[----:B------:R-:W-:-:S03]  /*1dc0*/  ISETP.GT.U32.AND P1, PT, R23, 0x1, PT ;  /* 0x000000011700780c */ /* 0x000fc60003f24070 */
[----:B------:R-:W-:-:S04]  /*1dd0*/  UIADD3 UR4, UR4, 0x48, URZ ;  /* 0x0000004804047890 */ /* 0x000fc8000fffe03f */
[----:B------:R-:W-:-:S09]  /*1de0*/  UPRMT UR4, URZ, 0x654, UR4 ;  /* 0x000006543f047896 */ /* 0x000fd20008000004 */
[----:B------:R-:W-:Y:S01]  /*1df0*/  SYNCS.ARRIVE.TRANS64.RED.A1T0 RZ, [UR4], RZ ;  /* 0x000000ffffff79a7 */ /* 0x000fe20008100404 */
[----:B------:R-:W-:Y:S05]  /*1e00*/  @P1 BRA `(.L_x_28) ;  /* 0x0000000000041947 */ /* 0x000fea0003800000 */
[----:B------:R-:W-:Y:S01]  /*1e10*/  BPT.TRAP 0x1 ;  /* 0x000000040000795c */ /* 0x000fe20000300000 */
.L_x_28:
[----:B------:R-:W-:Y:S01]  /*1e20*/  UIADD3 UR10, UR10, 0x1, URZ ;  /* 0x000000010a0a7890 */ /* 0x000fe2000fffe03f */
[C---:B------:R-:W-:Y:S01]  /*1e30*/  ISETP.GT.AND P1, PT, R0.reuse, 0x1, PT ;  /* 0x000000010000780c */ /* 0x040fe20003f24270 */
[----:B------:R-:W-:Y:S01]  /*1e40*/  UIADD3 UR11, UR11, 0x1, URZ ;  /* 0x000000010b0b7890 */ /* 0x000fe2000fffe03f */
[----:B------:R-:W-:Y:S01]  /*1e50*/  VIADD R0, R0, 0xffffffff ;  /* 0xffffffff00007836 */ /* 0x000fe20000000000 */
[----:B------:R-:W-:Y:S02]  /*1e60*/  UISETP.NE.AND UP0, UPT, UR10, 0x9, UPT ;  /* 0x000000090a00788c */ /* 0x000fe4000bf05270 */
[----:B------:R-:W-:Y:S02]  /*1e70*/  UISETP.NE.AND UP1, UPT, UR11, 0x9, UPT ;  /* 0x000000090b00788c */ /* 0x000fe4000bf25270 */
[----:B------:R-:W-:Y:S02]  /*1e80*/  USEL UR4, URZ, 0x1, UP0 ;  /* 0x000000013f047887 */ /* 0x000fe40008000000 */
[----:B------:R-:W-:-:S02]  /*1e90*/  USEL UR10, UR10, URZ, UP0 ;  /* 0x0000003f0a0a7287 */ /* 0x000fc40008000000 */
[----:B------:R-:W-:Y:S02]  /*1ea0*/  USEL UR11, UR11, URZ, UP1 ;  /* 0x0000003f0b0b7287 */ /* 0x000fe40008800000 */
[----:B------:R-:W-:Y:S01]  /*1eb0*/  LOP3.LUT R5, R5, UR4, RZ, 0x3c, !PT ;  /* 0x0000000405057c12 */ /* 0x000fe2000f8e3cff */
[----:B------:R-:W-:Y:S09]  /*1ec0*/  @P1 BRA `(.L_x_29) ;  /* 0xfffffffc00101947 */ /* 0x000ff2000383ffff */
.L_x_22:
[----:B01----:R-:W0:Y:S01]  /*1ed0*/  LDC R0, c[0x0][0x28c] ;  /* 0x0000a300ff007b82 */ /* 0x003e220000000800 */
[----:B------:R-:W-:-:S04]  /*1ee0*/  IMAD.U32 R3, RZ, RZ, UR47 ;  /* 0x0000002fff037e24 */ /* 0x000fc8000f8e00ff */
[----:B------:R1:W-:Y:S01]  /*1ef0*/  SYNCS.ARRIVE.TRANS64.A1T0 RZ, [R3+UR46], RZ ;  /* 0x000000ff03ff79a7 */ /* 0x0003e2000810002e */
[----:B0-----:R-:W-:-:S13]  /*1f00*/  ISETP.GE.AND P1, PT, R0, 0x1, PT ;  /* 0x000000010000780c */ /* 0x001fda0003f26270 */
[----:B-1----:R-:W-:Y:S05]  /*1f10*/  @!P1 BRA `(.L_x_30) ;  /* 0x0000000000349947 */ /* 0x002fea0003800000 */
[----:B------:R-:W-:Y:S05]  /*1f20*/  @!P0 BRA `(.L_x_31) ;  /* 0x0000000000048947 */ /* 0x000fea0003800000 */
[----:B------:R-:W-:Y:S01]  /*1f30*/  BPT.TRAP 0x1 ;  /* 0x000000040000795c */ /* 0x000fe20000300000 */
.L_x_31:
[----:B------:R-:W-:Y:S01]  /*1f40*/  UIADD3 UR6, UR38, UR42, URZ ;  /* 0x0000002a26067290 */ /* 0x000fe2000fffe03f */
[----:B------:R-:W-:-:S03]  /*1f50*/  ISETP.GT.U32.AND P0, PT, R23, 0x1, PT ;  /* 0x000000011700780c */ /* 0x000fc60003f04070 */
[----:B------:R-:W-:-:S04]  /*1f60*/  UIMAD.WIDE.U32 UR4, UR6, 0x38e38e39, URZ ;  /* 0x38e38e39060478a5 */ /* 0x000fc8000f8e003f */
[----:B------:R-:W-:-:S04]  /*1f70*/  USHF.R.U32.HI UR4, URZ, 0x1, UR5 ;  /* 0x000000013f047899 */ /* 0x000fc80008011605 */
[----:B------:R-:W-:-:S04]  /*1f80*/  UIMAD UR6, UR4, -0x9, UR6 ;  /* 0xfffffff7040678a4 */ /* 0x000fc8000f8e0206 */
[----:B------:R-:W-:-:S04]  /*1f90*/  ULEA UR6, UR6, UR41, 0x3 ;  /* 0x0000002906067291 */ /* 0x000fc8000f8e183f */
[----:B------:R-:W-:-:S04]  /*1fa0*/  UIADD3 UR6, UR6, 0x48, URZ ;  /* 0x0000004806067890 */ /* 0x000fc8000fffe03f */
[----:B------:R-:W-:-:S09]  /*1fb0*/  UPRMT UR6, URZ, 0x654, UR6 ;  /* 0x000006543f067896 */ /* 0x000fd20008000006 */
[----:B------:R-:W-:Y:S01]  /*1fc0*/  SYNCS.ARRIVE.TRANS64.RED.A1T0 RZ, [UR6], RZ ;  /* 0x000000ffffff79a7 */ /* 0x000fe20008100406 */
[----:B------:R-:W-:Y:S05]  /*1fd0*/  @P0 BRA `(.L_x_30) ;  /* 0x0000000000040947 */ /* 0x000fea0003800000 */
[----:B------:R-:W-:Y:S01]  /*1fe0*/  BPT.TRAP 0x1 ;  /* 0x000000040000795c */ /* 0x000fe20000300000 */
.L_x_30:
[----:B------:R-:W-:Y:S01]  /*1ff0*/  SHF.L.U32 R3, R101, 0x1f, RZ ;  /* 0x0000001f65037819 */ /* 0x000fe200000006ff */
[----:B------:R-:W-:Y:S01]  /*2000*/  UIADD3 UR38, UR38, UR45, URZ ;  /* 0x0000002d26267290 */ /* 0x000fe2000fffe03f */
[----:B------:R-:W-:Y:S01]  /*2010*/  IMAD.SHL.U32 R0, R22, 0x40, RZ ;  /* 0x0000004016007824 */ /* 0x000fe200078e00ff */
[----:B------:R-:W-:Y:S01]  /*2020*/  UISETP.GE.U32.AND UP1, UPT, UR45, 0x9, UPT ;  /* 0x000000092d00788c */ /* 0x000fe2000bf26070 */
[----:B------:R-:W0:Y:S01]  /*2030*/  SYNCS.PHASECHK.TRANS64.TRYWAIT P0, [UR43+0x8], R3 ;  /* 0x00000803ff0075a7 */ /* 0x000e22000800016b */
[----:B------:R-:W-:-:S04]  /*2040*/  UISETP.GT.U32.AND UP0, UPT, UR38, 0x8, UPT ;  /* 0x000000082600788c */ /* 0x000fc8000bf04070 */
[----:B------:R-:W-:-:S04]  /*2050*/  UISETP.LT.U32.AND UP0, UPT, UR45, 0x9, UP0 ;  /* 0x000000092d00788c */ /* 0x000fc80008701070 */
[----:B------:R-:W-:Y:S02]  /*2060*/  USEL UR6, URZ, 0x1, !UP0 ;  /* 0x000000013f067887 */ /* 0x000fe4000c000000 */
[----:B------:R-:W-:Y:S02]  /*2070*/  @UP1 UIMAD.WIDE.U32 UR4, UR38, 0x38e38e39, URZ ;  /* 0x38e38e39260418a5 */ /* 0x000fe4000f8e003f */
[----:B------:R-:W-:Y:S02]  /*2080*/  ULOP3.LUT UR39, UR39, UR6, URZ, 0x3c, !UPT ;  /* 0x0000000627277292 */ /* 0x000fe4000f8e3c3f */
[----:B------:R-:W-:-:S04]  /*2090*/  @UP1 USHF.R.U32.HI UR4, URZ, 0x1, UR5 ;  /* 0x000000013f041899 */ /* 0x000fc80008011605 */
[----:B------:R-:W-:Y:S01]  /*20a0*/  @UP1 ULOP3.LUT UR39, UR39, 0x1, UR4, 0x78, !UPT ;  /* 0x0000000127271892 */ /* 0x000fe2000f8e7804 */
[----:B0-----:R-:W-:Y:S11]  /*20b0*/  @!P0 BRA `(.L_x_32) ;  /* 0x0000004c005c8947 */ /* 0x001ff60003800000 */
.L_x_195:
[----:B------:R-:W-:Y:S01]  /*20c0*/  ULDC UR4, c[0x0][0x284] ;  /* 0x0000a10000047ab9 */ /* 0x000fe20000000800 */
[----:B------:R-:W-:Y:S01]  /*20d0*/  IMAD.SHL.U32 R13, R19, 0x80, RZ ;  /* 0x00000080130d7824 */ /* 0x000fe200078e00ff */
[----:B------:R-:W-:Y:S01]  /*20e0*/  ISETP.GE.AND P0, PT, R0, UR4, PT ;  /* 0x0000000400007c0c */ /* 0x000fe2000bf06270 */
[----:B------:R-:W-:-:S03]  /*20f0*/  ULDC UR4, c[0x0][0x288] ;  /* 0x0000a20000047ab9 */ /* 0x000fc60000000800 */
[----:B------:R-:W-:-:S13]  /*2100*/  ISETP.GE.OR P0, PT, R13, UR4, P0 ;  /* 0x000000040d007c0c */ /* 0x000fda0008706670 */
[----:B------:R-:W-:Y:S05]  /*2110*/  @P0 BRA `(.L_x_33) ;  /* 0x0000003000c80947 */ /* 0x000fea0003800000 */
[----:B------:R-:W1:Y:S01]  /*2120*/  LDC.64 R8, c[0x0][0x5c8] ;  /* 0x00017200ff087b82 */ /* 0x000e620000000a00 */
[----:B------:R-:W-:Y:S01]  /*2130*/  SHF.R.S32.HI R11, RZ, 0x1f, R18 ;  /* 0x0000001fff0b7819 */ /* 0x000fe20000011412 */
[----:B------:R-:W-:Y:S01]  /*2140*/  ULDC.64 UR4, c[0x0][0x5d0] ;  /* 0x0001740000047ab9 */ /* 0x000fe20000000a00 */
[----:B------:R-:W-:Y:S01]  /*2150*/  SHF.R.S32.HI R10, RZ, 0x1f, R13 ;  /* 0x0000001fff0a7819 */ /* 0x000fe2000001140d */
[----:B0-----:R-:W-:Y:S01]  /*2160*/  IMAD.WIDE.U32 R4, R18, UR4, R92 ;  /* 0x0000000412047c25 */ /* 0x001fe2000f8e005c */
[----:B------:R-:W-:Y:S03]  /*2170*/  BSSY B0, `(.L_x_33) ;  /* 0x000032c000007945 */ /* 0x000fe60003800000 */
[----:B------:R-:W-:Y:S01]  /*2180*/  IMAD R3, R11, UR4, RZ ;  /* 0x000000040b037c24 */ /* 0x000fe2000f8e02ff */
[----:B------:R-:W-:Y:S01]  /*2190*/  IADD3 R4, P0, R13, R4, RZ ;  /* 0x000000040d047210 */ /* 0x000fe20007f1e0ff */
[----:B------:R-:W-:-:S04]  /*21a0*/  IMAD.WIDE R14, R22, 0x40, R90 ;  /* 0x00000040160e7825 */ /* 0x000fc800078e025a */
[----:B------:R-:W-:Y:S01]  /*21b0*/  IMAD R3, R18, UR5, R3 ;  /* 0x0000000512037c24 */ /* 0x000fe2000f8e0203 */
[----:B------:R-:W-:Y:S01]  /*21c0*/  ULDC.64 UR4, c[0x0][0x5c0] ;  /* 0x0001700000047ab9 */ /* 0x000fe20000000a00 */
[----:B------:R-:W-:Y:S02]  /*21d0*/  IMAD.IADD R20, R99, 0x1, -R0 ;  /* 0x0000000163147824 */ /* 0x000fe400078e0a00 */
[----:B------:R-:W-:Y:S01]  /*21e0*/  IMAD.IADD R19, R95, 0x1, -R13 ;  /* 0x000000015f137824 */ /* 0x000fe200078e0a0d */
[----:B------:R-:W-:Y:S01]  /*21f0*/  IADD3.X R5, R10, R5, R3, P0, !PT ;  /* 0x000000050a057210 */ /* 0x000fe200007fe403 */
[-C--:B-1----:R-:W-:Y:S02]  /*2200*/  IMAD R3, R15, R8.reuse, RZ ;  /* 0x000000080f037224 */ /* 0x082fe400078e02ff */
[----:B------:R-:W-:-:S04]  /*2210*/  IMAD.WIDE.U32 R4, R14, R8, R4 ;  /* 0x000000080e047225 */ /* 0x000fc800078e0004 */
[----:B------:R-:W-:Y:S01]  /*2220*/  IMAD R3, R14, R9, R3 ;  /* 0x000000090e037224 */ /* 0x000fe200078e0203 */
[----:B------:R-:W-:-:S04]  /*2230*/  IADD3 R4, P0, R4, UR4, RZ ;  /* 0x0000000404047c10 */ /* 0x000fc8000ff1e0ff */
[----:B------:R-:W-:Y:S02]  /*2240*/  IADD3.X R5, R5, UR5, R3, P0, !PT ;  /* 0x0000000505057c10 */ /* 0x000fe400087fe403 */
[----:B-----5:R-:W-:Y:S02]  /*2250*/  ISETP.NE.AND P0, PT, R89, RZ, PT ;  /* 0x000000ff5900720c */ /* 0x020fe40003f05270 */
[----:B------:R-:W-:-:S04]  /*2260*/  LEA R6, P1, R8, R4, 0x3 ;  /* 0x0000000408067211 */ /* 0x000fc800078218ff */
[----:B------:R-:W-:-:S07]  /*2270*/  LEA.HI.X R7, R8, R5, R9, 0x3, P1 ;  /* 0x0000000508077211 */ /* 0x000fce00008f1c09 */
[----:B------:R-:W-:Y:S05]  /*2280*/  @!P0 BRA `(.L_x_34) ;  /* 0x0000002400608947 */ /* 0x000fea0003800000 */
[----:B------:R-:W0:Y:S01]  /*2290*/  LDC.64 R102, c[0x0][0x5b0] ;  /* 0x00016c00ff667b82 */ /* 0x000e220000000a00 */
[----:B------:R-:W-:Y:S01]  /*22a0*/  ULDC.64 UR4, c[0x0][0x5b8] ;  /* 0x00016e0000047ab9 */ /* 0x000fe20000000a00 */
[----:B------:R-:W-:Y:S01]  /*22b0*/  ISETP.GE.AND P1, PT, R20, 0x1, PT ;  /* 0x000000011400780c */ /* 0x000fe20003f26270 */
[C---:B------:R-:W-:Y:S01]  /*22c0*/  IMAD.WIDE.U32 R8, R18.reuse, UR4, R92 ;  /* 0x0000000412087c25 */ /* 0x040fe2000f8e005c */
[----:B------:R-:W-:Y:S02]  /*22d0*/  BSSY B1, `(.L_x_35) ;  /* 0x000000e000017945 */ /* 0x000fe40003800000 */
[----:B------:R-:W-:Y:S01]  /*22e0*/  ISETP.LT.OR P5, PT, R19, 0x1, !P1 ;  /* 0x000000011300780c */ /* 0x000fe20004fa1670 */
[----:B------:R-:W-:Y:S01]  /*22f0*/  IMAD R3, R11, UR4, RZ ;  /* 0x000000040b037c24 */ /* 0x000fe2000f8e02ff */
[----:B------:R-:W1:Y:S01]  /*2300*/  LDC.64 R104, c[0x0][0x5a8] ;  /* 0x00016a00ff687b82 */ /* 0x000e620000000a00 */
[----:B------:R-:W-:Y:S02]  /*2310*/  IADD3 R12, P0, R13, R8, RZ ;  /* 0x000000080d0c7210 */ /* 0x000fe40007f1e0ff */
[----:B------:R-:W-:-:S05]  /*2320*/  IMAD R3, R18, UR5, R3 ;  /* 0x0000000512037c24 */ /* 0x000fca000f8e0203 */
[----:B------:R-:W-:Y:S01]  /*2330*/  IADD3.X R13, R10, R9, R3, P0, !PT ;  /* 0x000000090a0d7210 */ /* 0x000fe200007fe403 */
[-C--:B0-----:R-:W-:Y:S02]  /*2340*/  IMAD R0, R15, R102.reuse, RZ ;  /* 0x000000660f007224 */ /* 0x081fe400078e02ff */
[----:B------:R-:W-:-:S04]  /*2350*/  IMAD.WIDE.U32 R8, R14, R102, R12 ;  /* 0x000000660e087225 */ /* 0x000fc800078e000c */
[----:B------:R-:W-:Y:S01]  /*2360*/  IMAD R21, R14, R103, R0 ;  /* 0x000000670e157224 */ /* 0x000fe200078e0200 */
[----:B-1----:R-:W-:-:S04]  /*2370*/  IADD3 R8, P0, R8, R104, RZ ;  /* 0x0000006808087210 */ /* 0x002fc80007f1e0ff */
[----:B------:R-:W-:Y:S01]  /*2380*/  IADD3.X R9, R105, R9, R21, P0, !PT ;  /* 0x0000000969097210 */ /* 0x000fe200007fe415 */
[----:B------:R-:W-:Y:S08]  /*2390*/  @P5 BRA `(.L_x_36) ;  /* 0x0000000000045947 */ /* 0x000ff00003800000 */
[----:B------:R0:W5:Y:S02]  /*23a0*/  LDG.E.U8 R100, desc[UR36][R8.64] ;  /* 0x0000002408647981 */ /* 0x000164000c1e1100 */
.L_x_36:
[----:B------:R-:W-:Y:S05]  /*23b0*/  BSYNC B1 ;  /* 0x0000000000017941 */ /* 0x000fea0003800000 */
.L_x_35:
[----:B-----5:R-:W-:Y:S01]  /*23c0*/  LOP3.LUT R0, R100, 0xffff, RZ, 0xc0, !PT ;  /* 0x0000ffff64007812 */ /* 0x020fe200078ec0ff */
[----:B------:R-:W-:Y:S01]  /*23d0*/  IMAD.SHL.U32 R10, R102, 0x8, RZ ;  /* 0x00000008660a7824 */ /* 0x000fe200078e00ff */
[----:B------:R-:W-:Y:S01]  /*23e0*/  ISETP.LT.OR P2, PT, R19, 0x2, !P1 ;  /* 0x000000021300780c */ /* 0x000fe20004f41670 */
[----:B------:R-:W-:Y:S01]  /*23f0*/  BSSY B1, `(.L_x_37) ;  /* 0x000000e000017945 */ /* 0x000fe20003800000 */
[----:B------:R-:W-:Y:S02]  /*2400*/  PRMT R0, R0, 0x8880, RZ ;  /* 0x0000888000007816 */ /* 0x000fe400000000ff */
[----:B------:R-:W-:Y:S02]  /*2410*/  SHF.L.U64.HI R11, R102, 0x3, R103 ;  /* 0x00000003660b7819 */ /* 0x000fe40000010267 */
[----:B------:R-:W-:Y:S01]  /*2420*/  ISETP.GE.AND P0, PT, R20, 0x9, PT ;  /* 0x000000091400780c */ /* 0x000fe20003f06270 */
[----:B------:R-:W-:Y:S02]  /*2430*/  IMAD R3, R0, R89, RZ ;  /* 0x0000005900037224 */ /* 0x000fe400078e02ff */
[----:B------:R-:W-:-:S04]  /*2440*/  IMAD.WIDE.U32 R10, R14, R102, R10 ;  /* 0x000000660e0a7225 */ /* 0x000fc800078e000a */
[----:B------:R-:W-:Y:S01]  /*2450*/  @!P5 IMAD R15, R24, R88, R3 ;  /* 0x00000058180fd224 */ /* 0x000fe200078e0203 */
[----:B------:R-:W-:Y:S01]  /*2460*/  IADD3 R10, P3, P4, R12, R104, R10 ;  /* 0x000000680c0a7210 */ /* 0x000fe20007c7e00a */
[----:B------:R-:W-:-:S03]  /*2470*/  IMAD.IADD R14, R21, 0x1, R11 ;  /* 0x00000001150e7824 */ /* 0x000fc600078e020b */
[----:B------:R1:W-:Y:S01]  /*2480*/  @!P5 STG.E.U8 desc[UR36][R4.64], R15 ;  /* 0x0000000f0400d986 */ /* 0x0003e2000c101124 */
[----:B------:R-:W-:Y:S08]  /*2490*/  @P2 BRA `(.L_x_38) ;  /* 0x00000000000c2947 */ /* 0x000ff00003800000 */
[----:B------:R-:W2:Y:S02]  /*24a0*/  LDG.E.U8 R100, desc[UR36][R8.64+0x1] ;  /* 0x0000012408647981 */ /* 0x000ea4000c1e1100 */
[----:B--2---:R-:W-:-:S05]  /*24b0*/  PRMT R0, R100, 0x8880, RZ ;  /* 0x0000888064007816 */ /* 0x004fca00000000ff */
[----:B------:R-:W-:-:S07]  /*24c0*/  IMAD R3, R0, R89, RZ ;  /* 0x0000005900037224 */ /* 0x000fce00078e02ff */
.L_x_38:
[----:B------:R-:W-:Y:S05]  /*24d0*/  BSYNC B1 ;  /* 0x0000000000017941 */ /* 0x000fea0003800000 */
.L_x_37:
[----:B------:R-:W-:Y:S01]  /*24e0*/  ISETP.LT.OR P5, PT, R19, 0x1, !P0 ;  /* 0x000000011300780c */ /* 0x000fe200047a1670 */
[----:B------:R-:W-:Y:S01]  /*24f0*/  @!P2 IMAD R25, R25, R88, R3 ;  /* 0x000000581919a224 */ /* 0x000fe200078e0203 */
[----:B------:R-:W-:Y:S01]  /*2500*/  BSSY B1, `(.L_x_39) ;  /* 0x000000a000017945 */ /* 0x000fe20003800000 */
[----:B------:R-:W-:Y:S02]  /*2510*/  IADD3.X R11, R13, R105, R14, P3, P4 ;  /* 0x000000690d0b7210 */ /* 0x000fe40001fe840e */
[C---:B------:R-:W-:Y:S01]  /*2520*/  ISETP.LT.OR P3, PT, R19.reuse, 0x2, !P0 ;  /* 0x000000021300780c */ /* 0x040fe20004761670 */
[----:B------:R2:W-:Y:S01]  /*2530*/  @!P2 STG.E.U8 desc[UR36][R4.64+0x1], R25 ;  /* 0x000001190400a986 */ /* 0x0005e2000c101124 */
[C---:B------:R-:W-:Y:S02]  /*2540*/  ISETP.LT.OR P4, PT, R19.reuse, 0x9, !P1 ;  /* 0x000000091300780c */ /* 0x040fe40004f81670 */
[----:B------:R-:W-:-:S04]  /*2550*/  ISETP.LT.OR P2, PT, R19, 0xa, !P1 ;  /* 0x0000000a1300780c */ /* 0x000fc80004f41670 */
[----:B------:R-:W-:Y:S09]  /*2560*/  @P5 BRA `(.L_x_40) ;  /* 0x00000000000c5947 */ /* 0x000ff20003800000 */
[----:B------:R-:W3:Y:S02]  /*2570*/  LDG.E.U8 R100, desc[UR36][R10.64] ;  /* 0x000000240a647981 */ /* 0x000ee4000c1e1100 */
[----:B---3--:R-:W-:-:S05]  /*2580*/  PRMT R0, R100, 0x8880, RZ ;  /* 0x0000888064007816 */ /* 0x008fca00000000ff */
[----:B------:R-:W-:-:S07]  /*2590*/  IMAD R3, R0, R89, RZ ;  /* 0x0000005900037224 */ /* 0x000fce00078e02ff */
.L_x_40:
[----:B------:R-:W-:Y:S05]  /*25a0*/  BSYNC B1 ;  /* 0x0000000000017941 */ /* 0x000fea0003800000 */
.L_x_39:
[----:B------:R-:W-:Y:S01]  /*25b0*/  @!P5 IMAD R13, R26, R88, R3 ;  /* 0x000000581a0dd224 */ /* 0x000fe200078e0203 */
[----:B------:R-:W-:Y:S04]  /*25c0*/  BSSY B1, `(.L_x_41) ;  /* 0x0000006000017945 */ /* 0x000fe80003800000 */
[----:B------:R3:W-:Y:S01]  /*25d0*/  @!P5 STG.E.U8 desc[UR36][R6.64], R13 ;  /* 0x0000000d0600d986 */ /* 0x0007e2000c101124 */
[----:B------:R-:W-:Y:S05]  /*25e0*/  @P3 BRA `(.L_x_42) ;  /* 0x00000000000c3947 */ /* 0x000fea0003800000 */
[----:B------:R-:W4:Y:S02]  /*25f0*/  LDG.E.U8 R100, desc[UR36][R10.64+0x1] ;  /* 0x000001240a647981 */ /* 0x000f24000c1e1100 */
[----:B----4-:R-:W-:-:S05]  /*2600*/  PRMT R0, R100, 0x8880, RZ ;  /* 0x0000888064007816 */ /* 0x010fca00000000ff */
[----:B------:R-:W-:-:S07]  /*2610*/  IMAD R3, R0, R89, RZ ;  /* 0x0000005900037224 */ /* 0x000fce00078e02ff */
.L_x_42:
[----:B------:R-:W-:Y:S05]  /*2620*/  BSYNC B1 ;  /* 0x0000000000017941 */ /* 0x000fea0003800000 */
.L_x_41:
[----:B------:R-:W-:Y:S01]  /*2630*/  @!P3 IMAD R27, R27, R88, R3 ;  /* 0x000000581b1bb224 */ /* 0x000fe200078e0203 */
[----:B------:R-:W-:Y:S04]  /*2640*/  BSSY B1, `(.L_x_43) ;  /* 0x0000006000017945 */ /* 0x000fe80003800000 */
[----:B------:R4:W-:Y:S01]  /*2650*/  @!P3 STG.E.U8 desc[UR36][R6.64+0x1], R27 ;  /* 0x0000011b0600b986 */ /* 0x0009e2000c101124 */
[----:B------:R-:W-:Y:S05]  /*2660*/  @P4 BRA `(.L_x_44) ;  /* 0x00000000000c4947 */ /* 0x000fea0003800000 */
[----:B------:R-:W5:Y:S02]  /*2670*/  LDG.E.U8 R100, desc[UR36][R8.64+0x8] ;  /* 0x0000082408647981 */ /* 0x000f64000c1e1100 */
[----:B-----5:R-:W-:-:S05]  /*2680*/  PRMT R0, R100, 0x8880, RZ ;  /* 0x0000888064007816 */ /* 0x020fca00000000ff */
[----:B------:R-:W-:-:S07]  /*2690*/  IMAD R3, R0, R89, RZ ;  /* 0x0000005900037224 */ /* 0x000fce00078e02ff */
.L_x_44:
[----:B------:R-:W-:Y:S05]  /*26a0*/  BSYNC B1 ;  /* 0x0000000000017941 */ /* 0x000fea0003800000 */
.L_x_43:
[----:B---3--:R-:W-:Y:S01]  /*26b0*/  @!P4 IMAD R13, R28, R88, R3 ;  /* 0x000000581c0dc224 */ /* 0x008fe200078e0203 */
[----:B------:R-:W-:Y:S04]  /*26c0*/  BSSY B1, `(.L_x_45) ;  /* 0x0000006000017945 */ /* 0x000fe80003800000 */
[----:B------:R3:W-:Y:S01]  /*26d0*/  @!P4 STG.E.U8 desc[UR36][R4.64+0x8], R13 ;  /* 0x0000080d0400c986 */ /* 0x0007e2000c101124 */
[----:B------:R-:W-:Y:S05]  /*26e0*/  @P2 BRA `(.L_x_46) ;  /* 0x00000000000c2947 */ /* 0x000fea0003800000 */
[----:B------:R-:W5:Y:S02]  /*26f0*/  LDG.E.U8 R100, desc[UR36][R8.64+0x9] ;  /* 0x0000092408647981 */ /* 0x000f64000c1e1100 */
[----:B-----5:R-:W-:-:S05]  /*2700*/  PRMT R0, R100, 0x8880, RZ ;  /* 0x0000888064007816 */ /* 0x020fca00000000ff */
[----:B------:R-:W-:-:S07]  /*2710*/  IMAD R3, R0, R89, RZ ;  /* 0x0000005900037224 */ /* 0x000fce00078e02ff */
.L_x_46:
[----:B------:R-:W-:Y:S05]  /*2720*/  BSYNC B1 ;  /* 0x0000000000017941 */ /* 0x000fea0003800000 */
.L_x_45:
[----:B------:R-:W-:Y:S01]  /*2730*/  ISETP.LT.OR P4, PT, R19, 0x9, !P0 ;  /* 0x000000091300780c */ /* 0x000fe20004781670 */
[----:B------:R-:W-:Y:S01]  /*2740*/  @!P2 IMAD R29, R29, R88, R3 ;  /* 0x000000581d1da224 */ /* 0x000fe200078e0203 */
[----:B------:R-:W-:Y:S01]  /*2750*/  BSSY B1, `(.L_x_47) ;  /* 0x0000009000017945 */ /* 0x000fe20003800000 */
[C---:B------:R-:W-:Y:S02]  /*2760*/  ISETP.LT.OR P3, PT, R19.reuse, 0xa, !P0 ;  /* 0x0000000a1300780c */ /* 0x040fe40004761670 */
[C---:B------:R-:W-:Y:S01]  /*2770*/  ISETP.LT.OR P5, PT, R19.reuse, 0x11, !P1 ;  /* 0x000000111300780c */ /* 0x040fe20004fa1670 */
[----:B------:R0:W-:Y:S01]  /*2780*/  @!P2 STG.E.U8 desc[UR36][R4.64+0x9], R29 ;  /* 0x0000091d0400a986 */ /* 0x0001e2000c101124 */
[----:B------:R-:W-:-:S06]  /*2790*/  ISETP.LT.OR P2, PT, R19, 0x12, !P1 ;  /* 0x000000121300780c */ /* 0x000fcc0004f41670 */
[----:B------:R-:W-:Y:S07]  /*27a0*/  @P4 BRA `(.L_x_48) ;  /* 0x00000000000c4947 */ /* 0x000fee0003800000 */
[----:B------:R-:W5:Y:S02]  /*27b0*/  LDG.E.U8 R100, desc[UR36][R10.64+0x8] ;  /* 0x000008240a647981 */ /* 0x000f64000c1e1100 */
[----:B-----5:R-:W-:-:S05]  /*27c0*/  PRMT R0, R100, 0x8880, RZ ;  /* 0x0000888064007816 */ /* 0x020fca00000000ff */
[----:B------:R-:W-:-:S07]  /*27d0*/  IMAD R3, R0, R89, RZ ;  /* 0x0000005900037224 */ /* 0x000fce00078e02ff */
.L_x_48:
[----:B------:R-:W-:Y:S05]  /*27e0*/  BSYNC B1 ;  /* 0x0000000000017941 */ /* 0x000fea0003800000 */
.L_x_47:
[----:B---3--:R-:W-:Y:S01]  /*27f0*/  @!P4 IMAD R13, R30, R88, R3 ;  /* 0x000000581e0dc224 */ /* 0x008fe200078e0203 */
[----:B------:R-:W-:Y:S04]  /*2800*/  BSSY B1, `(.L_x_49) ;  /* 0x0000006000017945 */ /* 0x000fe80003800000 */
[----:B------:R3:W-:Y:S01]  /*2810*/  @!P4 STG.E.U8 desc[UR36][R6.64+0x8], R13 ;  /* 0x0000080d0600c986 */ /* 0x0007e2000c101124 */
[----:B------:R-:W-:Y:S05]  /*2820*/  @P3 BRA `(.L_x_50) ;  /* 0x00000000000c3947 */ /* 0x000fea0003800000 */
[----:B------:R-:W5:Y:S02]  /*2830*/  LDG.E.U8 R100, desc[UR36][R10.64+0x9] ;  /* 0x000009240a647981 */ /* 0x000f64000c1e1100 */
[----:B-----5:R-:W-:-:S05]  /*2840*/  PRMT R0, R100, 0x8880, RZ ;  /* 0x0000888064007816 */ /* 0x020fca00000000ff */
[----:B------:R-:W-:-:S07]  /*2850*/  IMAD R3, R0, R89, RZ ;  /* 0x0000005900037224 */ /* 0x000fce00078e02ff */
.L_x_50:
[----:B------:R-:W-:Y:S05]  /*2860*/  BSYNC B1 ;  /* 0x0000000000017941 */ /* 0x000fea0003800000 */
.L_x_49:
[----:B------:R-:W-:Y:S01]  /*2870*/  @!P3 IMAD R31, R31, R88, R3 ;  /* 0x000000581f1fb224 */ /* 0x000fe200078e0203 */
[----:B------:R-:W-:Y:S04]  /*2880*/  BSSY B1, `(.L_x_51) ;  /* 0x0000006000017945 */ /* 0x000fe80003800000 */
[----:B------:R0:W-:Y:S01]  /*2890*/  @!P3 STG.E.U8 desc[UR36][R6.64+0x9], R31 ;  /* 0x0000091f0600b986 */ /* 0x0001e2000c101124 */
[----:B------:R-:W-:Y:S05]  /*28a0*/  @P5 BRA `(.L_x_52) ;  /* 0x00000000000c5947 */ /* 0x000fea0003800000 */
[----:B------:R-:W5:Y:S02]  /*28b0*/  LDG.E.U8 R100, desc[UR36][R8.64+0x10] ;  /* 0x0000102408647981 */ /* 0x000f64000c1e1100 */
[----:B-----5:R-:W-:-:S05]  /*28c0*/  PRMT R0, R100, 0x8880, RZ ;  /* 0x0000888064007816 */ /* 0x020fca00000000ff */
[----:B------:R-:W-:-:S07]  /*28d0*/  IMAD R3, R0, R89, RZ ;  /* 0x0000005900037224 */ /* 0x000fce00078e02ff */
.L_x_52:
[----:B------:R-:W-:Y:S05]  /*28e0*/  BSYNC B1 ;  /* 0x0000000000017941 */ /* 0x000fea0003800000 */
.L_x_51:
[----:B---3--:R-:W-:Y:S01]  /*28f0*/  @!P5 IMAD R13, R32, R88, R3 ;  /* 0x00000058200dd224 */ /* 0x008fe200078e0203 */
[----:B------:R-:W-:Y:S04]  /*2900*/  BSSY B1, `(.L_x_53) ;  /* 0x0000006000017945 */ /* 0x000fe80003800000 */
[----:B------:R3:W-:Y:S01]  /*2910*/  @!P5 STG.E.U8 desc[UR36][R4.64+0x10], R13 ;  /* 0x0000100d0400d986 */ /* 0x0007e2000c101124 */
[----:B------:R-:W-:Y:S05]  /*2920*/  @P2 BRA `(.L_x_54) ;  /* 0x00000000000c2947 */ /* 0x000fea0003800000 */
[----:B------:R-:W5:Y:S02]  /*2930*/  LDG.E.U8 R100, desc[UR36][R8.64+0x11] ;  /* 0x0000112408647981 */ /* 0x000f64000c1e1100 */
[----:B-----5:R-:W-:-:S05]  /*2940*/  PRMT R0, R100, 0x8880, RZ ;  /* 0x0000888064007816 */ /* 0x020fca00000000ff */
[----:B------:R-:W-:-:S07]  /*2950*/  IMAD R3, R0, R89, RZ ;  /* 0x0000005900037224 */ /* 0x000fce00078e02ff */
.L_x_54:
[----:B------:R-:W-:Y:S05]  /*2960*/  BSYNC B1 ;  /* 0x0000000000017941 */ /* 0x000fea0003800000 */
.L_x_53:
        /* <DEDUP_REMOVED lines=11> */
.L_x_56:
[----:B------:R-:W-:Y:S05]  /*2a20*/  BSYNC B1 ;  /* 0x0000000000017941 */ /* 0x000fea0003800000 */
.L_x_55:
[----:B---3--:R-:W-:Y:S01]  /*2a30*/  @!P4 IMAD R13, R34, R88, R3 ;  /* 0x00000058220dc224 */ /* 0x008fe200078e0203 */
[----:B------:R-:W-:Y:S04]  /*2a40*/  BSSY B1, `(.L_x_57) ;  /* 0x0000006000017945 */ /* 0x000fe80003800000 */
[----:B------:R3:W-:Y:S01]  /*2a50*/  @!P4 STG.E.U8 desc[UR36][R6.64+0x10], R13 ;  /* 0x0000100d0600c986 */ /* 0x0007e2000c101124 */
[----:B------:R-:W-:Y:S05]  /*2a60*/  @P3 BRA `(.L_x_58) ;  /* 0x00000000000c3947 */ /* 0x000fea0003800000 */
[----:B------:R-:W5:Y:S02]  /*2a70*/  LDG.E.U8 R100, desc[UR36][R10.64+0x11] ;  /* 0x000011240a647981 */ /* 0x000f64000c1e1100 */
[----:B-----5:R-:W-:-:S05]  /*2a80*/  PRMT R0, R100, 0x8880, RZ ;  /* 0x0000888064007816 */ /* 0x020fca00000000ff */
[----:B------:R-:W-:-:S07]  /*2a90*/  IMAD R3, R0, R89, RZ ;  /* 0x0000005900037224 */ /* 0x000fce00078e02ff */
.L_x_58:
[----:B------:R-:W-:Y:S05]  /*2aa0*/  BSYNC B1 ;  /* 0x0000000000017941 */ /* 0x000fea0003800000 */
.L_x_57:
[----:B------:R-:W-:Y:S01]  /*2ab0*/  @!P3 IMAD R35, R35, R88, R3 ;  /* 0x000000582323b224 */ /* 0x000fe200078e0203 */
[----:B------:R-:W-:Y:S04]  /*2ac0*/  BSSY B1, `(.L_x_59) ;  /* 0x0000006000017945 */ /* 0x000fe80003800000 */
[----:B------:R0:W-:Y:S01]  /*2ad0*/  @!P3 STG.E.U8 desc[UR36][R6.64+0x11], R35 ;  /* 0x000011230600b986 */ /* 0x0001e2000c101124 */
[----:B------:R-:W-:Y:S05]  /*2ae0*/  @P5 BRA `(.L_x_60) ;  /* 0x00000000000c5947 */ /* 0x000fea0003800000 */
[----:B------:R-:W5:Y:S02]  /*2af0*/  LDG.E.U8 R100, desc[UR36][R8.64+0x18] ;  /* 0x0000182408647981 */ /* 0x000f64000c1e1100 */
[----:B-----5:R-:W-:-:S05]  /*2b00*/  PRMT R0, R100, 0x8880, RZ ;  /* 0x0000888064007816 */ /* 0x020fca00000000ff */
[----:B------:R-:W-:-:S07]  /*2b10*/  IMAD R3, R0, R89, RZ ;  /* 0x0000005900037224 */ /* 0x000fce00078e02ff */
.L_x_60:
[----:B------:R-:W-:Y:S05]  /*2b20*/  BSYNC B1 ;  /* 0x0000000000017941 */ /* 0x000fea0003800000 */
.L_x_59:
[----:B---3--:R-:W-:Y:S01]  /*2b30*/  @!P5 IMAD R13, R36, R88, R3 ;  /* 0x00000058240dd224 */ /* 0x008fe200078e0203 */
[----:B------:R-:W-:Y:S04]  /*2b40*/  BSSY B1, `(.L_x_61) ;  /* 0x0000006000017945 */ /* 0x000fe80003800000 */
[----:B------:R3:W-:Y:S01]  /*2b50*/  @!P5 STG.E.U8 desc[UR36][R4.64+0x18], R13 ;  /* 0x0000180d0400d986 */ /* 0x0007e2000c101124 */
[----:B------:R-:W-:Y:S05]  /*2b60*/  @P2 BRA `(.L_x_62) ;  /* 0x00000000000c2947 */ /* 0x000fea0003800000 */
[----:B------:R-:W5:Y:S02]  /*2b70*/  LDG.E.U8 R100, desc[UR36][R8.64+0x19] ;  /* 0x0000192408647981 */ /* 0x000f64000c1e1100 */
[----:B-----5:R-:W-:-:S05]  /*2b80*/  PRMT R0, R100, 0x8880, RZ ;  /* 0x0000888064007816 */ /* 0x020fca00000000ff */
[----:B------:R-:W-:-:S07]  /*2b90*/  IMAD R3, R0, R89, RZ ;  /* 0x0000005900037224 */ /* 0x000fce00078e02ff */
.L_x_62:
[----:B------:R-:W-:Y:S05]  /*2ba0*/  BSYNC B1 ;  /* 0x0000000000017941 */ /* 0x000fea0003800000 */
.L_x_61:
        /* <DEDUP_REMOVED lines=11> */
.L_x_64:
[----:B------:R-:W-:Y:S05]  /*2c60*/  BSYNC B1 ;  /* 0x0000000000017941 */ /* 0x000fea0003800000 */
.L_x_63:
[----:B---3--:R-:W-:Y:S01]  /*2c70*/  @!P4 IMAD R13, R38, R88, R3 ;  /* 0x00000058260dc224 */ /* 0x008fe200078e0203 */
[----:B------:R-:W-:Y:S04]  /*2c80*/  BSSY B1, `(.L_x_65) ;  /* 0x0000006000017945 */ /* 0x000fe80003800000 */
[----:B------:R3:W-:Y:S01]  /*2c90*/  @!P4 STG.E.U8 desc[UR36][R6.64+0x18], R13 ;  /* 0x0000180d0600c986 */ /* 0x0007e2000c101124 */
[----:B------:R-:W-:Y:S05]  /*2ca0*/  @P3 BRA `(.L_x_66) ;  /* 0x00000000000c3947 */ /* 0x000fea0003800000 */
[----:B------:R-:W5:Y:S02]  /*2cb0*/  LDG.E.U8 R100, desc[UR36][R10.64+0x19] ;  /* 0x000019240a647981 */ /* 0x000f64000c1e1100 */
[----:B-----5:R-:W-:-:S05]  /*2cc0*/  PRMT R0, R100, 0x8880, RZ ;  /* 0x0000888064007816 */ /* 0x020fca00000000ff */
[----:B------:R-:W-:-:S07]  /*2cd0*/  IMAD R3, R0, R89, RZ ;  /* 0x0000005900037224 */ /* 0x000fce00078e02ff */
.L_x_66:
[----:B------:R-:W-:Y:S05]  /*2ce0*/  BSYNC B1 ;  /* 0x0000000000017941 */ /* 0x000fea0003800000 */
.L_x_65:
[----:B------:R-:W-:Y:S01]  /*2cf0*/  @!P3 IMAD R39, R39, R88, R3 ;  /* 0x000000582727b224 */ /* 0x000fe200078e0203 */
[----:B------:R-:W-:Y:S04]  /*2d00*/  BSSY B1, `(.L_x_67) ;  /* 0x0000006000017945 */ /* 0x000fe80003800000 */
[----:B------:R0:W-:Y:S01]  /*2d10*/  @!P3 STG.E.U8 desc[UR36][R6.64+0x19], R39 ;  /* 0x000019270600b986 */ /* 0x0001e2000c101124 */
[----:B------:R-:W-:Y:S05]  /*2d20*/  @P5 BRA `(.L_x_68) ;  /* 0x00000000000c5947 */ /* 0x000fea0003800000 */
[----:B------:R-:W5:Y:S02]  /*2d30*/  LDG.E.U8 R100, desc[UR36][R8.64+0x20] ;  /* 0x0000202408647981 */ /* 0x000f64000c1e1100 */
[----:B-----5:R-:W-:-:S05]  /*2d40*/  PRMT R0, R100, 0x8880, RZ ;  /* 0x0000888064007816 */ /* 0x020fca00000000ff */
[----:B------:R-:W-:-:S07]  /*2d50*/  IMAD R3, R0, R89, RZ ;  /* 0x0000005900037224 */ /* 0x000fce00078e02ff */
.L_x_68:
[----:B------:R-:W-:Y:S05]  /*2d60*/  BSYNC B1 ;  /* 0x0000000000017941 */ /* 0x000fea0003800000 */
.L_x_67:
[----:B---3--:R-:W-:Y:S01]  /*2d70*/  @!P5 IMAD R13, R40, R88, R3 ;  /* 0x00000058280dd224 */ /* 0x008fe200078e0203 */
[----:B------:R-:W-:Y:S04]  /*2d80*/  BSSY B1, `(.L_x_69) ;  /* 0x0000006000017945 */ /* 0x000fe80003800000 */
[----:B------:R3:W-:Y:S01]  /*2d90*/  @!P5 STG.E.U8 desc[UR36][R4.64+0x20], R13 ;  /* 0x0000200d0400d986 */ /* 0x0007e2000c101124 */
[----:B------:R-:W-:Y:S05]  /*2da0*/  @P2 BRA `(.L_x_70) ;  /* 0x00000000000c2947 */ /* 0x000fea0003800000 */
[----:B------:R-:W5:Y:S02]  /*2db0*/  LDG.E.U8 R100, desc[UR36][R8.64+0x21] ;  /* 0x0000212408647981 */ /* 0x000f64000c1e1100 */
[----:B-----5:R-:W-:-:S05]  /*2dc0*/  PRMT R0, R100, 0x8880, RZ ;  /* 0x0000888064007816 */ /* 0x020fca00000000ff */
[----:B------:R-:W-:-:S07]  /*2dd0*/  IMAD R3, R0, R89, RZ ;  /* 0x0000005900037224 */ /* 0x000fce00078e02ff */
.L_x_70:
[----:B------:R-:W-:Y:S05]  /*2de0*/  BSYNC B1 ;  /* 0x0000000000017941 */ /* 0x000fea0003800000 */
.L_x_69:
        /* <DEDUP_REMOVED lines=11> */
.L_x_72:
[----:B------:R-:W-:Y:S05]  /*2ea0*/  BSYNC B1 ;  /* 0x0000000000017941 */ /* 0x000fea0003800000 */
.L_x_71:
[----:B---3--:R-:W-:Y:S01]  /*2eb0*/  @!P4 IMAD R13, R42, R88, R3 ;  /* 0x000000582a0dc224 */ /* 0x008fe200078e0203 */
[----:B------:R-:W-:Y:S04]  /*2ec0*/  BSSY B1, `(.L_x_73) ;  /* 0x0000006000017945 */ /* 0x000fe80003800000 */
[----:B------:R3:W-:Y:S01]  /*2ed0*/  @!P4 STG.E.U8 desc[UR36][R6.64+0x20], R13 ;  /* 0x0000200d0600c986 */ /* 0x0007e2000c101124 */
[----:B------:R-:W-:Y:S05]  /*2ee0*/  @P3 BRA `(.L_x_74) ;  /* 0x00000000000c3947 */ /* 0x000fea0003800000 */
[----:B------:R-:W5:Y:S02]  /*2ef0*/  LDG.E.U8 R100, desc[UR36][R10.64+0x21] ;  /* 0x000021240a647981 */ /* 0x000f64000c1e1100 */
[----:B-----5:R-:W-:-:S05]  /*2f00*/  PRMT R0, R100, 0x8880, RZ ;  /* 0x0000888064007816 */ /* 0x020fca00000000ff */
[----:B------:R-:W-:-:S07]  /*2f10*/  IMAD R3, R0, R89, RZ ;  /* 0x0000005900037224 */ /* 0x000fce00078e02ff */
.L_x_74:
[----:B------:R-:W-:Y:S05]  /*2f20*/  BSYNC B1 ;  /* 0x0000000000017941 */ /* 0x000fea0003800000 */
.L_x_73:
[----:B------:R-:W-:Y:S01]  /*2f30*/  @!P3 IMAD R43, R43, R88, R3 ;  /* 0x000000582b2bb224 */ /* 0x000fe200078e0203 */
[----:B------:R-:W-:Y:S04]  /*2f40*/  BSSY B1, `(.L_x_75) ;  /* 0x0000006000017945 */ /* 0x000fe80003800000 */
[----:B------:R0:W-:Y:S01]  /*2f50*/  @!P3 STG.E.U8 desc[UR36][R6.64+0x21], R43 ;  /* 0x0000212b0600b986 */ /* 0x0001e2000c101124 */
[----:B------:R-:W-:Y:S05]  /*2f60*/  @P5 BRA `(.L_x_76) ;  /* 0x00000000000c5947 */ /* 0x000fea0003800000 */
[----:B------:R-:W5:Y:S02]  /*2f70*/  LDG.E.U8 R100, desc[UR36][R8.64+0x28] ;  /* 0x0000282408647981 */ /* 0x000f64000c1e1100 */
[----:B-----5:R-:W-:-:S05]  /*2f80*/  PRMT R0, R100, 0x8880, RZ ;  /* 0x0000888064007816 */ /* 0x020fca00000000ff */
[----:B------:R-:W-:-:S07]  /*2f90*/  IMAD R3, R0, R89, RZ ;  /* 0x0000005900037224 */ /* 0x000fce00078e02ff */
.L_x_76:
[----:B------:R-:W-:Y:S05]  /*2fa0*/  BSYNC B1 ;  /* 0x0000000000017941 */ /* 0x000fea0003800000 */
.L_x_75:
[----:B---3--:R-:W-:Y:S01]  /*2fb0*/  @!P5 IMAD R13, R44, R88, R3 ;  /* 0x000000582c0dd224 */ /* 0x008fe200078e0203 */
[----:B------:R-:W-:Y:S04]  /*2fc0*/  BSSY B1, `(.L_x_77) ;  /* 0x0000006000017945 */ /* 0x000fe80003800000 */
[----:B------:R3:W-:Y:S01]  /*2fd0*/  @!P5 STG.E.U8 desc[UR36][R4.64+0x28], R13 ;  /* 0x0000280d0400d986 */ /* 0x0007e2000c101124 */
[----:B------:R-:W-:Y:S05]  /*2fe0*/  @P2 BRA `(.L_x_78) ;  /* 0x00000000000c2947 */ /* 0x000fea0003800000 */
[----:B------:R-:W5:Y:S02]  /*2ff0*/  LDG.E.U8 R100, desc[UR36][R8.64+0x29] ;  /* 0x0000292408647981 */ /* 0x000f64000c1e1100 */
[----:B-----5:R-:W-:-:S05]  /*3000*/  PRMT R0, R100, 0x8880, RZ ;  /* 0x0000888064007816 */ /* 0x020fca00000000ff */
[----:B------:R-:W-:-:S07]  /*3010*/  IMAD R3, R0, R89, RZ ;  /* 0x0000005900037224 */ /* 0x000fce00078e02ff */
.L_x_78:
[----:B------:R-:W-:Y:S05]  /*3020*/  BSYNC B1 ;  /* 0x0000000000017941 */ /* 0x000fea0003800000 */
.L_x_77:
        /* <DEDUP_REMOVED lines=11> */
.L_x_80:
[----:B------:R-:W-:Y:S05]  /*30e0*/  BSYNC B1 ;  /* 0x0000000000017941 */ /* 0x000fea0003800000 */
.L_x_79:
[----:B---3--:R-:W-:Y:S01]  /*30f0*/  @!P4 IMAD R13, R46, R88, R3 ;  /* 0x000000582e0dc224 */ /* 0x008fe200078e0203 */
[----:B------:R-:W-:Y:S04]  /*3100*/  BSSY B1, `(.L_x_81) ;  /* 0x0000006000017945 */ /* 0x000fe80003800000 */
[----:B------:R3:W-:Y:S01]  /*3110*/  @!P4 STG.E.U8 desc[UR36][R6.64+0x28], R13 ;  /* 0x0000280d0600c986 */ /* 0x0007e2000c101124 */
[----:B------:R-:W-:Y:S05]  /*3120*/  @P3 BRA `(.L_x_82) ;  /* 0x00000000000c3947 */ /* 0x000fea0003800000 */
[----:B------:R-:W5:Y:S02]  /*3130*/  LDG.E.U8 R100, desc[UR36][R10.64+0x29] ;  /* 0x000029240a647981 */ /* 0x000f64000c1e1100 */
[----:B-----5:R-:W-:-:S05]  /*3140*/  PRMT R0, R100, 0x8880, RZ ;  /* 0x0000888064007816 */ /* 0x020fca00000000ff */
[----:B------:R-:W-:-:S07]  /*3150*/  IMAD R3, R0, R89, RZ ;  /* 0x0000005900037224 */ /* 0x000fce00078e02ff */
.L_x_82:
[----:B------:R-:W-:Y:S05]  /*3160*/  BSYNC B1 ;  /* 0x0000000000017941 */ /* 0x000fea0003800000 */
.L_x_81:
[----:B------:R-:W-:Y:S01]  /*3170*/  @!P3 IMAD R47, R47, R88, R3 ;  /* 0x000000582f2fb224 */ /* 0x000fe200078e0203 */
[----:B------:R-:W-:Y:S04]  /*3180*/  BSSY B1, `(.L_x_83) ;  /* 0x0000006000017945 */ /* 0x000fe80003800000 */
[----:B------:R0:W-:Y:S01]  /*3190*/  @!P3 STG.E.U8 desc[UR36][R6.64+0x29], R47 ;  /* 0x0000292f0600b986 */ /* 0x0001e2000c101124 */
[----:B------:R-:W-:Y:S05]  /*31a0*/  @P5 BRA `(.L_x_84) ;  /* 0x00000000000c5947 */ /* 0x000fea0003800000 */
[----:B------:R-:W5:Y:S02]  /*31b0*/  LDG.E.U8 R100, desc[UR36][R8.64+0x30] ;  /* 0x0000302408647981 */ /* 0x000f64000c1e1100 */
[----:B-----5:R-:W-:-:S05]  /*31c0*/  PRMT R0, R100, 0x8880, RZ ;  /* 0x0000888064007816 */ /* 0x020fca00000000ff */
[----:B------:R-:W-:-:S07]  /*31d0*/  IMAD R3, R0, R89, RZ ;  /* 0x0000005900037224 */ /* 0x000fce00078e02ff */
.L_x_84:
[----:B------:R-:W-:Y:S05]  /*31e0*/  BSYNC B1 ;  /* 0x0000000000017941 */ /* 0x000fea0003800000 */
.L_x_83:
[----:B---3--:R-:W-:Y:S01]  /*31f0*/  @!P5 IMAD R13, R48, R88, R3 ;  /* 0x00000058300dd224 */ /* 0x008fe200078e0203 */
[----:B------:R-:W-:Y:S04]  /*3200*/  BSSY B1, `(.L_x_85) ;  /* 0x0000006000017945 */ /* 0x000fe80003800000 */
[----:B------:R3:W-:Y:S01]  /*3210*/  @!P5 STG.E.U8 desc[UR36][R4.64+0x30], R13 ;  /* 0x0000300d0400d986 */ /* 0x0007e2000c101124 */
[----:B------:R-:W-:Y:S05]  /*3220*/  @P2 BRA `(.L_x_86) ;  /* 0x00000000000c2947 */ /* 0x000fea0003800000 */
[----:B------:R-:W5:Y:S02]  /*3230*/  LDG.E.U8 R100, desc[UR36][R8.64+0x31] ;  /* 0x0000312408647981 */ /* 0x000f64000c1e1100 */
[----:B-----5:R-:W-:-:S05]  /*3240*/  PRMT R0, R100, 0x8880, RZ ;  /* 0x0000888064007816 */ /* 0x020fca00000000ff */
[----:B------:R-:W-:-:S07]  /*3250*/  IMAD R3, R0, R89, RZ ;  /* 0x0000005900037224 */ /* 0x000fce00078e02ff */
.L_x_86:
[----:B------:R-:W-:Y:S05]  /*3260*/  BSYNC B1 ;  /* 0x0000000000017941 */ /* 0x000fea0003800000 */
.L_x_85:
        /* <DEDUP_REMOVED lines=11> */
.L_x_88:
[----:B------:R-:W-:Y:S05]  /*3320*/  BSYNC B1 ;  /* 0x0000000000017941 */ /* 0x000fea0003800000 */
.L_x_87:
[----:B---3--:R-:W-:Y:S01]  /*3330*/  @!P4 IMAD R13, R50, R88, R3 ;  /* 0x00000058320dc224 */ /* 0x008fe200078e0203 */
[----:B------:R-:W-:Y:S04]  /*3340*/  BSSY B1, `(.L_x_89) ;  /* 0x0000006000017945 */ /* 0x000fe80003800000 */
[----:B------:R3:W-:Y:S01]  /*3350*/  @!P4 STG.E.U8 desc[UR36][R6.64+0x30], R13 ;  /* 0x0000300d0600c986 */ /* 0x0007e2000c101124 */
[----:B------:R-:W-:Y:S05]  /*3360*/  @P3 BRA `(.L_x_90) ;  /* 0x00000000000c3947 */ /* 0x000fea0003800000 */
[----:B------:R-:W5:Y:S02]  /*3370*/  LDG.E.U8 R100, desc[UR36][R10.64+0x31] ;  /* 0x000031240a647981 */ /* 0x000f64000c1e1100 */
[----:B-----5:R-:W-:-:S05]  /*3380*/  PRMT R0, R100, 0x8880, RZ ;  /* 0x0000888064007816 */ /* 0x020fca00000000ff */
[----:B------:R-:W-:-:S07]  /*3390*/  IMAD R3, R0, R89, RZ ;  /* 0x0000005900037224 */ /* 0x000fce00078e02ff */
.L_x_90:
[----:B------:R-:W-:Y:S05]  /*33a0*/  BSYNC B1 ;  /* 0x0000000000017941 */ /* 0x000fea0003800000 */
.L_x_89:
[----:B------:R-:W-:Y:S01]  /*33b0*/  @!P3 IMAD R51, R51, R88, R3 ;  /* 0x000000583333b224 */ /* 0x000fe200078e0203 */
[----:B------:R-:W-:Y:S04]  /*33c0*/  BSSY B1, `(.L_x_91) ;  /* 0x0000006000017945 */ /* 0x000fe80003800000 */
[----:B------:R0:W-:Y:S01]  /*33d0*/  @!P3 STG.E.U8 desc[UR36][R6.64+0x31], R51 ;  /* 0x000031330600b986 */ /* 0x0001e2000c101124 */
[----:B------:R-:W-:Y:S05]  /*33e0*/  @P5 BRA `(.L_x_92) ;  /* 0x00000000000c5947 */ /* 0x000fea0003800000 */
[----:B------:R-:W5:Y:S02]  /*33f0*/  LDG.E.U8 R100, desc[UR36][R8.64+0x38] ;  /* 0x0000382408647981 */ /* 0x000f64000c1e1100 */
[----:B-----5:R-:W-:-:S05]  /*3400*/  PRMT R0, R100, 0x8880, RZ ;  /* 0x0000888064007816 */ /* 0x020fca00000000ff */
[----:B------:R-:W-:-:S07]  /*3410*/  IMAD R3, R0, R89, RZ ;  /* 0x0000005900037224 */ /* 0x000fce00078e02ff */
.L_x_92:
[----:B------:R-:W-:Y:S05]  /*3420*/  BSYNC B1 ;  /* 0x0000000000017941 */ /* 0x000fea0003800000 */
.L_x_91:
[----:B---3--:R-:W-:Y:S01]  /*3430*/  @!P5 IMAD R13, R52, R88, R3 ;  /* 0x00000058340dd224 */ /* 0x008fe200078e0203 */
[----:B------:R-:W-:Y:S04]  /*3440*/  BSSY B1, `(.L_x_93) ;  /* 0x0000006000017945 */ /* 0x000fe80003800000 */
[----:B------:R3:W-:Y:S01]  /*3450*/  @!P5 STG.E.U8 desc[UR36][R4.64+0x38], R13 ;  /* 0x0000380d0400d986 */ /* 0x0007e2000c101124 */
[----:B------:R-:W-:Y:S05]  /*3460*/  @P2 BRA `(.L_x_94) ;  /* 0x00000000000c2947 */ /* 0x000fea0003800000 */
[----:B------:R-:W5:Y:S02]  /*3470*/  LDG.E.U8 R100, desc[UR36][R8.64+0x39] ;  /* 0x0000392408647981 */ /* 0x000f64000c1e1100 */
[----:B-----5:R-:W-:-:S05]  /*3480*/  PRMT R0, R100, 0x8880, RZ ;  /* 0x0000888064007816 */ /* 0x020fca00000000ff */
[----:B------:R-:W-:-:S07]  /*3490*/  IMAD R3, R0, R89, RZ ;  /* 0x0000005900037224 */ /* 0x000fce00078e02ff */
.L_x_94:
[----:B------:R-:W-:Y:S05]  /*34a0*/  BSYNC B1 ;  /* 0x0000000000017941 */ /* 0x000fea0003800000 */
.L_x_93:
        /* <DEDUP_REMOVED lines=11> */
.L_x_96:
[----:B------:R-:W-:Y:S05]  /*3560*/  BSYNC B1 ;  /* 0x0000000000017941 */ /* 0x000fea0003800000 */
.L_x_95:
[----:B---3--:R-:W-:Y:S01]  /*3570*/  @!P4 IMAD R13, R54, R88, R3 ;  /* 0x00000058360dc224 */ /* 0x008fe200078e0203 */
[----:B------:R-:W-:Y:S04]  /*3580*/  BSSY B1, `(.L_x_97) ;  /* 0x0000006000017945 */ /* 0x000fe80003800000 */
[----:B------:R3:W-:Y:S01]  /*3590*/  @!P4 STG.E.U8 desc[UR36][R6.64+0x38], R13 ;  /* 0x0000380d0600c986 */ /* 0x0007e2000c101124 */
[----:B------:R-:W-:Y:S05]  /*35a0*/  @P3 BRA `(.L_x_98) ;  /* 0x00000000000c3947 */ /* 0x000fea0003800000 */
[----:B------:R-:W5:Y:S02]  /*35b0*/  LDG.E.U8 R100, desc[UR36][R10.64+0x39] ;  /* 0x000039240a647981 */ /* 0x000f64000c1e1100 */
[----:B-----5:R-:W-:-:S05]  /*35c0*/  PRMT R0, R100, 0x8880, RZ ;  /* 0x0000888064007816 */ /* 0x020fca00000000ff */
[----:B------:R-:W-:-:S07]  /*35d0*/  IMAD R3, R0, R89, RZ ;  /* 0x0000005900037224 */ /* 0x000fce00078e02ff */
.L_x_98:
[----:B------:R-:W-:Y:S05]  /*35e0*/  BSYNC B1 ;  /* 0x0000000000017941 */ /* 0x000fea0003800000 */
.L_x_97:
[----:B------:R-:W-:Y:S01]  /*35f0*/  @!P3 IMAD R55, R55, R88, R3 ;  /* 0x000000583737b224 */ /* 0x000fe200078e0203 */
[----:B------:R-:W-:Y:S04]  /*3600*/  BSSY B1, `(.L_x_99) ;  /* 0x0000006000017945 */ /* 0x000fe80003800000 */
[----:B------:R0:W-:Y:S01]  /*3610*/  @!P3 STG.E.U8 desc[UR36][R6.64+0x39], R55 ;  /* 0x000039370600b986 */ /* 0x0001e2000c101124 */
[----:B------:R-:W-:Y:S05]  /*3620*/  @P5 BRA `(.L_x_100) ;  /* 0x00000000000c5947 */ /* 0x000fea0003800000 */
[----:B------:R-:W5:Y:S02]  /*3630*/  LDG.E.U8 R100, desc[UR36][R8.64+0x40] ;  /* 0x0000402408647981 */ /* 0x000f64000c1e1100 */
[----:B-----5:R-:W-:-:S05]  /*3640*/  PRMT R0, R100, 0x8880, RZ ;  /* 0x0000888064007816 */ /* 0x020fca00000000ff */
[----:B------:R-:W-:-:S07]  /*3650*/  IMAD R3, R0, R89, RZ ;  /* 0x0000005900037224 */ /* 0x000fce00078e02ff */
.L_x_100:
[----:B------:R-:W-:Y:S05]  /*3660*/  BSYNC B1 ;  /* 0x0000000000017941 */ /* 0x000fea0003800000 */
.L_x_99:
[----:B---3--:R-:W-:Y:S01]  /*3670*/  @!P5 IMAD R13, R56, R88, R3 ;  /* 0x00000058380dd224 */ /* 0x008fe200078e0203 */
[----:B------:R-:W-:Y:S04]  /*3680*/  BSSY B1, `(.L_x_101) ;  /* 0x0000006000017945 */ /* 0x000fe80003800000 */
[----:B------:R3:W-:Y:S01]  /*3690*/  @!P5 STG.E.U8 desc[UR36][R4.64+0x40], R13 ;  /* 0x0000400d0400d986 */ /* 0x0007e2000c101124 */
[----:B------:R-:W-:Y:S05]  /*36a0*/  @P2 BRA `(.L_x_102) ;  /* 0x00000000000c2947 */ /* 0x000fea0003800000 */
[----:B------:R-:W5:Y:S02]  /*36b0*/  LDG.E.U8 R100, desc[UR36][R8.64+0x41] ;  /* 0x0000412408647981 */ /* 0x000f64000c1e1100 */
[----:B-----5:R-:W-:-:S05]  /*36c0*/  PRMT R0, R100, 0x8880, RZ ;  /* 0x0000888064007816 */ /* 0x020fca00000000ff */
[----:B------:R-:W-:-:S07]  /*36d0*/  IMAD R3, R0, R89, RZ ;  /* 0x0000005900037224 */ /* 0x000fce00078e02ff */
.L_x_102:
[----:B------:R-:W-:Y:S05]  /*36e0*/  BSYNC B1 ;  /* 0x0000000000017941 */ /* 0x000fea0003800000 */
.L_x_101:
        /* <DEDUP_REMOVED lines=11> */
.L_x_104:
[----:B------:R-:W-:Y:S05]  /*37a0*/  BSYNC B1 ;  /* 0x0000000000017941 */ /* 0x000fea0003800000 */
.L_x_103:
[----:B---3--:R-:W-:Y:S01]  /*37b0*/  @!P4 IMAD R13, R58, R88, R3 ;  /* 0x000000583a0dc224 */ /* 0x008fe200078e0203 */
[----:B------:R-:W-:Y:S04]  /*37c0*/  BSSY B1, `(.L_x_105) ;  /* 0x0000006000017945 */ /* 0x000fe80003800000 */
[----:B------:R3:W-:Y:S01]  /*37d0*/  @!P4 STG.E.U8 desc[UR36][R6.64+0x40], R13 ;  /* 0x0000400d0600c986 */ /* 0x0007e2000c101124 */
[----:B------:R-:W-:Y:S05]  /*37e0*/  @P3 BRA `(.L_x_106) ;  /* 0x00000000000c3947 */ /* 0x000fea0003800000 */
[----:B------:R-:W5:Y:S02]  /*37f0*/  LDG.E.U8 R100, desc[UR36][R10.64+0x41] ;  /* 0x000041240a647981 */ /* 0x000f64000c1e1100 */
[----:B-----5:R-:W-:-:S05]  /*3800*/  PRMT R0, R100, 0x8880, RZ ;  /* 0x0000888064007816 */ /* 0x020fca00000000ff */
[----:B------:R-:W-:-:S07]  /*3810*/  IMAD R3, R0, R89, RZ ;  /* 0x0000005900037224 */ /* 0x000fce00078e02ff */
.L_x_106:
[----:B------:R-:W-:Y:S05]  /*3820*/  BSYNC B1 ;  /* 0x0000000000017941 */ /* 0x000fea0003800000 */
.L_x_105:
[----:B------:R-:W-:Y:S01]  /*3830*/  @!P3 IMAD R59, R59, R88, R3 ;  /* 0x000000583b3bb224 */ /* 0x000fe200078e0203 */
[----:B------:R-:W-:Y:S04]  /*3840*/  BSSY B1, `(.L_x_107) ;  /* 0x0000006000017945 */ /* 0x000fe80003800000 */
[----:B------:R0:W-:Y:S01]  /*3850*/  @!P3 STG.E.U8 desc[UR36][R6.64+0x41], R59 ;  /* 0x0000413b0600b986 */ /* 0x0001e2000c101124 */
[----:B------:R-:W-:Y:S05]  /*3860*/  @P5 BRA `(.L_x_108) ;  /* 0x00000000000c5947 */ /* 0x000fea0003800000 */
[----:B------:R-:W5:Y:S02]  /*3870*/  LDG.E.U8 R100, desc[UR36][R8.64+0x48] ;  /* 0x0000482408647981 */ /* 0x000f64000c1e1100 */
[----:B-----5:R-:W-:-:S05]  /*3880*/  PRMT R0, R100, 0x8880, RZ ;  /* 0x0000888064007816 */ /* 0x020fca00000000ff */
[----:B------:R-:W-:-:S07]  /*3890*/  IMAD R3, R0, R89, RZ ;  /* 0x0000005900037224 */ /* 0x000fce00078e02ff */
.L_x_108:
[----:B------:R-:W-:Y:S05]  /*38a0*/  BSYNC B1 ;  /* 0x0000000000017941 */ /* 0x000fea0003800000 */
.L_x_107:
[----:B---3--:R-:W-:Y:S01]  /*38b0*/  @!P5 IMAD R13, R60, R88, R3 ;  /* 0x000000583c0dd224 */ /* 0x008fe200078e0203 */
[----:B------:R-:W-:Y:S04]  /*38c0*/  BSSY B1, `(.L_x_109) ;  /* 0x0000006000017945 */ /* 0x000fe80003800000 */
[----:B------:R3:W-:Y:S01]  /*38d0*/  @!P5 STG.E.U8 desc[UR36][R4.64+0x48], R13 ;  /* 0x0000480d0400d986 */ /* 0x0007e2000c101124 */
[----:B------:R-:W-:Y:S05]  /*38e0*/  @P2 BRA `(.L_x_110) ;  /* 0x00000000000c2947 */ /* 0x000fea0003800000 */
[----:B------:R-:W5:Y:S02]  /*38f0*/  LDG.E.U8 R100, desc[UR36][R8.64+0x49] ;  /* 0x0000492408647981 */ /* 0x000f64000c1e1100 */
[----:B-----5:R-:W-:-:S05]  /*3900*/  PRMT R0, R100, 0x8880, RZ ;  /* 0x0000888064007816 */ /* 0x020fca00000000ff */
[----:B------:R-:W-:-:S07]  /*3910*/  IMAD R3, R0, R89, RZ ;  /* 0x0000005900037224 */ /* 0x000fce00078e02ff */
.L_x_110:
[----:B------:R-:W-:Y:S05]  /*3920*/  BSYNC B1 ;  /* 0x0000000000017941 */ /* 0x000fea0003800000 */
.L_x_109:
        /* <DEDUP_REMOVED lines=11> */
.L_x_112:
[----:B------:R-:W-:Y:S05]  /*39e0*/  BSYNC B1 ;  /* 0x0000000000017941 */ /* 0x000fea0003800000 */
.L_x_111:
[----:B---3--:R-:W-:Y:S01]  /*39f0*/  @!P4 IMAD R13, R62, R88, R3 ;  /* 0x000000583e0dc224 */ /* 0x008fe200078e0203 */
[----:B------:R-:W-:Y:S04]  /*3a00*/  BSSY B1, `(.L_x_113) ;  /* 0x0000006000017945 */ /* 0x000fe80003800000 */
[----:B------:R3:W-:Y:S01]  /*3a10*/  @!P4 STG.E.U8 desc[UR36][R6.64+0x48], R13 ;  /* 0x0000480d0600c986 */ /* 0x0007e2000c101124 */
[----:B------:R-:W-:Y:S05]  /*3a20*/  @P3 BRA `(.L_x_114) ;  /* 0x00000000000c3947 */ /* 0x000fea0003800000 */
[----:B------:R-:W5:Y:S02]  /*3a30*/  LDG.E.U8 R100, desc[UR36][R10.64+0x49] ;  /* 0x000049240a647981 */ /* 0x000f64000c1e1100 */
[----:B-----5:R-:W-:-:S05]  /*3a40*/  PRMT R0, R100, 0x8880, RZ ;  /* 0x0000888064007816 */ /* 0x020fca00000000ff */
[----:B------:R-:W-:-:S07]  /*3a50*/  IMAD R3, R0, R89, RZ ;  /* 0x0000005900037224 */ /* 0x000fce00078e02ff */
.L_x_114:
[----:B------:R-:W-:Y:S05]  /*3a60*/  BSYNC B1 ;  /* 0x0000000000017941 */ /* 0x000fea0003800000 */
.L_x_113:
[----:B------:R-:W-:Y:S01]  /*3a70*/  @!P3 IMAD R63, R63, R88, R3 ;  /* 0x000000583f3fb224 */ /* 0x000fe200078e0203 */
[----:B------:R-:W-:Y:S04]  /*3a80*/  BSSY B1, `(.L_x_115) ;  /* 0x0000006000017945 */ /* 0x000fe80003800000 */
[----:B------:R0:W-:Y:S01]  /*3a90*/  @!P3 STG.E.U8 desc[UR36][R6.64+0x49], R63 ;  /* 0x0000493f0600b986 */ /* 0x0001e2000c101124 */
[----:B------:R-:W-:Y:S05]  /*3aa0*/  @P5 BRA `(.L_x_116) ;  /* 0x00000000000c5947 */ /* 0x000fea0003800000 */
[----:B------:R-:W5:Y:S02]  /*3ab0*/  LDG.E.U8 R100, desc[UR36][R8.64+0x50] ;  /* 0x0000502408647981 */ /* 0x000f64000c1e1100 */
[----:B-----5:R-:W-:-:S05]  /*3ac0*/  PRMT R0, R100, 0x8880, RZ ;  /* 0x0000888064007816 */ /* 0x020fca00000000ff */
[----:B------:R-:W-:-:S07]  /*3ad0*/  IMAD R3, R0, R89, RZ ;  /* 0x0000005900037224 */ /* 0x000fce00078e02ff */
.L_x_116:
[----:B------:R-:W-:Y:S05]  /*3ae0*/  BSYNC B1 ;  /* 0x0000000000017941 */ /* 0x000fea0003800000 */
.L_x_115:
[----:B---3--:R-:W-:Y:S01]  /*3af0*/  @!P5 IMAD R13, R64, R88, R3 ;  /* 0x00000058400dd224 */ /* 0x008fe200078e0203 */
[----:B------:R-:W-:Y:S04]  /*3b00*/  BSSY B1, `(.L_x_117) ;  /* 0x0000006000017945 */ /* 0x000fe80003800000 */
[----:B------:R3:W-:Y:S01]  /*3b10*/  @!P5 STG.E.U8 desc[UR36][R4.64+0x50], R13 ;  /* 0x0000500d0400d986 */ /* 0x0007e2000c101124 */
[----:B------:R-:W-:Y:S05]  /*3b20*/  @P2 BRA `(.L_x_118) ;  /* 0x00000000000c2947 */ /* 0x000fea0003800000 */
[----:B------:R-:W5:Y:S02]  /*3b30*/  LDG.E.U8 R100, desc[UR36][R8.64+0x51] ;  /* 0x0000512408647981 */ /* 0x000f64000c1e1100 */
[----:B-----5:R-:W-:-:S05]  /*3b40*/  PRMT R0, R100, 0x8880, RZ ;  /* 0x0000888064007816 */ /* 0x020fca00000000ff */
[----:B------:R-:W-:-:S07]  /*3b50*/  IMAD R3, R0, R89, RZ ;  /* 0x0000005900037224 */ /* 0x000fce00078e02ff */
.L_x_118:
[----:B------:R-:W-:Y:S05]  /*3b60*/  BSYNC B1 ;  /* 0x0000000000017941 */ /* 0x000fea0003800000 */
.L_x_117:
        /* <DEDUP_REMOVED lines=11> */
.L_x_120:
[----:B------:R-:W-:Y:S05]  /*3c20*/  BSYNC B1 ;  /* 0x0000000000017941 */ /* 0x000fea0003800000 */
.L_x_119:
[----:B---3--:R-:W-:Y:S01]  /*3c30*/  @!P4 IMAD R13, R66, R88, R3 ;  /* 0x00000058420dc224 */ /* 0x008fe200078e0203 */
[----:B------:R-:W-:Y:S04]  /*3c40*/  BSSY B1, `(.L_x_121) ;  /* 0x0000006000017945 */ /* 0x000fe80003800000 */
[----:B------:R3:W-:Y:S01]  /*3c50*/  @!P4 STG.E.U8 desc[UR36][R6.64+0x50], R13 ;  /* 0x0000500d0600c986 */ /* 0x0007e2000c101124 */
[----:B------:R-:W-:Y:S05]  /*3c60*/  @P3 BRA `(.L_x_122) ;  /* 0x00000000000c3947 */ /* 0x000fea0003800000 */
[----:B------:R-:W5:Y:S02]  /*3c70*/  LDG.E.U8 R100, desc[UR36][R10.64+0x51] ;  /* 0x000051240a647981 */ /* 0x000f64000c1e1100 */
[----:B-----5:R-:W-:-:S05]  /*3c80*/  PRMT R0, R100, 0x8880, RZ ;  /* 0x0000888064007816 */ /* 0x020fca00000000ff */
[----:B------:R-:W-:-:S07]  /*3c90*/  IMAD R3, R0, R89, RZ ;  /* 0x0000005900037224 */ /* 0x000fce00078e02ff */
.L_x_122:
[----:B------:R-:W-:Y:S05]  /*3ca0*/  BSYNC B1 ;  /* 0x0000000000017941 */ /* 0x000fea0003800000 */
.L_x_121:
[----:B------:R-:W-:Y:S01]  /*3cb0*/  @!P3 IMAD R67, R67, R88, R3 ;  /* 0x000000584343b224 */ /* 0x000fe200078e0203 */
[----:B------:R-:W-:Y:S04]  /*3cc0*/  BSSY B1, `(.L_x_123) ;  /* 0x0000006000017945 */ /* 0x000fe80003800000 */
[----:B------:R0:W-:Y:S01]  /*3cd0*/  @!P3 STG.E.U8 desc[UR36][R6.64+0x51], R67 ;  /* 0x000051430600b986 */ /* 0x0001e2000c101124 */
[----:B------:R-:W-:Y:S05]  /*3ce0*/  @P5 BRA `(.L_x_124) ;  /* 0x00000000000c5947 */ /* 0x000fea0003800000 */
[----:B------:R-:W5:Y:S02]  /*3cf0*/  LDG.E.U8 R100, desc[UR36][R8.64+0x58] ;  /* 0x0000582408647981 */ /* 0x000f64000c1e1100 */
[----:B-----5:R-:W-:-:S05]  /*3d00*/  PRMT R0, R100, 0x8880, RZ ;  /* 0x0000888064007816 */ /* 0x020fca00000000ff */
[----:B------:R-:W-:-:S07]  /*3d10*/  IMAD R3, R0, R89, RZ ;  /* 0x0000005900037224 */ /* 0x000fce00078e02ff */
.L_x_124:
[----:B------:R-:W-:Y:S05]  /*3d20*/  BSYNC B1 ;  /* 0x0000000000017941 */ /* 0x000fea0003800000 */
.L_x_123:
[----:B---3--:R-:W-:Y:S01]  /*3d30*/  @!P5 IMAD R13, R68, R88, R3 ;  /* 0x00000058440dd224 */ /* 0x008fe200078e0203 */
[----:B------:R-:W-:Y:S04]  /*3d40*/  BSSY B1, `(.L_x_125) ;  /* 0x0000006000017945 */ /* 0x000fe80003800000 */
[----:B------:R3:W-:Y:S01]  /*3d50*/  @!P5 STG.E.U8 desc[UR36][R4.64+0x58], R13 ;  /* 0x0000580d0400d986 */ /* 0x0007e2000c101124 */
[----:B------:R-:W-:Y:S05]  /*3d60*/  @P2 BRA `(.L_x_126) ;  /* 0x00000000000c2947 */ /* 0x000fea0003800000 */
[----:B------:R-:W5:Y:S02]  /*3d70*/  LDG.E.U8 R100, desc[UR36][R8.64+0x59] ;  /* 0x0000592408647981 */ /* 0x000f64000c1e1100 */
[----:B-----5:R-:W-:-:S05]  /*3d80*/  PRMT R0, R100, 0x8880, RZ ;  /* 0x0000888064007816 */ /* 0x020fca00000000ff */
[----:B------:R-:W-:-:S07]  /*3d90*/  IMAD R3, R0, R89, RZ ;  /* 0x0000005900037224 */ /* 0x000fce00078e02ff */
.L_x_126:
[----:B------:R-:W-:Y:S05]  /*3da0*/  BSYNC B1 ;  /* 0x0000000000017941 */ /* 0x000fea0003800000 */
.L_x_125:
        /* <DEDUP_REMOVED lines=11> */
.L_x_128:
[----:B------:R-:W-:Y:S05]  /*3e60*/  BSYNC B1 ;  /* 0x0000000000017941 */ /* 0x000fea0003800000 */
.L_x_127:
[----:B---3--:R-:W-:Y:S01]  /*3e70*/  @!P4 IMAD R13, R70, R88, R3 ;  /* 0x00000058460dc224 */ /* 0x008fe200078e0203 */
[----:B------:R-:W-:Y:S04]  /*3e80*/  BSSY B1, `(.L_x_129) ;  /* 0x0000006000017945 */ /* 0x000fe80003800000 */
[----:B------:R3:W-:Y:S01]  /*3e90*/  @!P4 STG.E.U8 desc[UR36][R6.64+0x58], R13 ;  /* 0x0000580d0600c986 */ /* 0x0007e2000c101124 */
[----:B------:R-:W-:Y:S05]  /*3ea0*/  @P3 BRA `(.L_x_130) ;  /* 0x00000000000c3947 */ /* 0x000fea0003800000 */
[----:B------:R-:W5:Y:S02]  /*3eb0*/  LDG.E.U8 R100, desc[UR36][R10.64+0x59] ;  /* 0x000059240a647981 */ /* 0x000f64000c1e1100 */
[----:B-----5:R-:W-:-:S05]  /*3ec0*/  PRMT R0, R100, 0x8880, RZ ;  /* 0x0000888064007816 */ /* 0x020fca00000000ff */
[----:B------:R-:W-:-:S07]  /*3ed0*/  IMAD R3, R0, R89, RZ ;  /* 0x0000005900037224 */ /* 0x000fce00078e02ff */
.L_x_130:
[----:B------:R-:W-:Y:S05]  /*3ee0*/  BSYNC B1 ;  /* 0x0000000000017941 */ /* 0x000fea0003800000 */
.L_x_129:
[----:B------:R-:W-:Y:S01]  /*3ef0*/  @!P3 IMAD R71, R71, R88, R3 ;  /* 0x000000584747b224 */ /* 0x000fe200078e0203 */
[----:B------:R-:W-:Y:S04]  /*3f00*/  BSSY B1, `(.L_x_131) ;  /* 0x0000006000017945 */ /* 0x000fe80003800000 */
[----:B------:R0:W-:Y:S01]  /*3f10*/  @!P3 STG.E.U8 desc[UR36][R6.64+0x59], R71 ;  /* 0x000059470600b986 */ /* 0x0001e2000c101124 */
[----:B------:R-:W-:Y:S05]  /*3f20*/  @P5 BRA `(.L_x_132) ;  /* 0x00000000000c5947 */ /* 0x000fea0003800000 */
[----:B------:R-:W5:Y:S02]  /*3f30*/  LDG.E.U8 R100, desc[UR36][R8.64+0x60] ;  /* 0x0000602408647981 */ /* 0x000f64000c1e1100 */
[----:B-----5:R-:W-:-:S05]  /*3f40*/  PRMT R0, R100, 0x8880, RZ ;  /* 0x0000888064007816 */ /* 0x020fca00000000ff */
[----:B------:R-:W-:-:S07]  /*3f50*/  IMAD R3, R0, R89, RZ ;  /* 0x0000005900037224 */ /* 0x000fce00078e02ff */
.L_x_132:
[----:B------:R-:W-:Y:S05]  /*3f60*/  BSYNC B1 ;  /* 0x0000000000017941 */ /* 0x000fea0003800000 */
.L_x_131:
[----:B---3--:R-:W-:Y:S01]  /*3f70*/  @!P5 IMAD R13, R72, R88, R3 ;  /* 0x00000058480dd224 */ /* 0x008fe200078e0203 */
[----:B------:R-:W-:Y:S04]  /*3f80*/  BSSY B1, `(.L_x_133) ;  /* 0x0000006000017945 */ /* 0x000fe80003800000 */
[----:B------:R3:W-:Y:S01]  /*3f90*/  @!P5 STG.E.U8 desc[UR36][R4.64+0x60], R13 ;  /* 0x0000600d0400d986 */ /* 0x0007e2000c101124 */
[----:B------:R-:W-:Y:S05]  /*3fa0*/  @P2 BRA `(.L_x_134) ;  /* 0x00000000000c2947 */ /* 0x000fea0003800000 */
[----:B------:R-:W5:Y:S02]  /*3fb0*/  LDG.E.U8 R100, desc[UR36][R8.64+0x61] ;  /* 0x0000612408647981 */ /* 0x000f64000c1e1100 */
[----:B-----5:R-:W-:-:S05]  /*3fc0*/  PRMT R0, R100, 0x8880, RZ ;  /* 0x0000888064007816 */ /* 0x020fca00000000ff */
[----:B------:R-:W-:-:S07]  /*3fd0*/  IMAD R3, R0, R89, RZ ;  /* 0x0000005900037224 */ /* 0x000fce00078e02ff */
.L_x_134:
[----:B------:R-:W-:Y:S05]  /*3fe0*/  BSYNC B1 ;  /* 0x0000000000017941 */ /* 0x000fea0003800000 */
.L_x_133:
        /* <DEDUP_REMOVED lines=11> */
.L_x_136:
[----:B------:R-:W-:Y:S05]  /*40a0*/  BSYNC B1 ;  /* 0x0000000000017941 */ /* 0x000fea0003800000 */
.L_x_135:
[----:B---3--:R-:W-:Y:S01]  /*40b0*/  @!P4 IMAD R13, R74, R88, R3 ;  /* 0x000000584a0dc224 */ /* 0x008fe200078e0203 */
[----:B------:R-:W-:Y:S04]  /*40c0*/  BSSY B1, `(.L_x_137) ;  /* 0x0000006000017945 */ /* 0x000fe80003800000 */
[----:B------:R3:W-:Y:S01]  /*40d0*/  @!P4 STG.E.U8 desc[UR36][R6.64+0x60], R13 ;  /* 0x0000600d0600c986 */ /* 0x0007e2000c101124 */
[----:B------:R-:W-:Y:S05]  /*40e0*/  @P3 BRA `(.L_x_138) ;  /* 0x00000000000c3947 */ /* 0x000fea0003800000 */
[----:B------:R-:W5:Y:S02]  /*40f0*/  LDG.E.U8 R100, desc[UR36][R10.64+0x61] ;  /* 0x000061240a647981 */ /* 0x000f64000c1e1100 */
[----:B-----5:R-:W-:-:S05]  /*4100*/  PRMT R0, R100, 0x8880, RZ ;  /* 0x0000888064007816 */ /* 0x020fca00000000ff */
[----:B------:R-:W-:-:S07]  /*4110*/  IMAD R3, R0, R89, RZ ;  /* 0x0000005900037224 */ /* 0x000fce00078e02ff */
.L_x_138:
[----:B------:R-:W-:Y:S05]  /*4120*/  BSYNC B1 ;  /* 0x0000000000017941 */ /* 0x000fea0003800000 */
.L_x_137:
[----:B------:R-:W-:Y:S01]  /*4130*/  @!P3 IMAD R75, R75, R88, R3 ;  /* 0x000000584b4bb224 */ /* 0x000fe200078e0203 */
[----:B------:R-:W-:Y:S04]  /*4140*/  BSSY B1, `(.L_x_139) ;  /* 0x0000006000017945 */ /* 0x000fe80003800000 */
[----:B------:R0:W-:Y:S01]  /*4150*/  @!P3 STG.E.U8 desc[UR36][R6.64+0x61], R75 ;  /* 0x0000614b0600b986 */ /* 0x0001e2000c101124 */
[----:B------:R-:W-:Y:S05]  /*4160*/  @P5 BRA `(.L_x_140) ;  /* 0x00000000000c5947 */ /* 0x000fea0003800000 */
[----:B------:R-:W5:Y:S02]  /*4170*/  LDG.E.U8 R100, desc[UR36][R8.64+0x68] ;  /* 0x0000682408647981 */ /* 0x000f64000c1e1100 */
[----:B-----5:R-:W-:-:S05]  /*4180*/  PRMT R0, R100, 0x8880, RZ ;  /* 0x0000888064007816 */ /* 0x020fca00000000ff */
[----:B------:R-:W-:-:S07]  /*4190*/  IMAD R3, R0, R89, RZ ;  /* 0x0000005900037224 */ /* 0x000fce00078e02ff */
.L_x_140:
[----:B------:R-:W-:Y:S05]  /*41a0*/  BSYNC B1 ;  /* 0x0000000000017941 */ /* 0x000fea0003800000 */
.L_x_139:
[----:B---3--:R-:W-:Y:S01]  /*41b0*/  @!P5 IMAD R13, R76, R88, R3 ;  /* 0x000000584c0dd224 */ /* 0x008fe200078e0203 */
[----:B------:R-:W-:Y:S04]  /*41c0*/  BSSY B1, `(.L_x_141) ;  /* 0x0000006000017945 */ /* 0x000fe80003800000 */
[----:B------:R3:W-:Y:S01]  /*41d0*/  @!P5 STG.E.U8 desc[UR36][R4.64+0x68], R13 ;  /* 0x0000680d0400d986 */ /* 0x0007e2000c101124 */
[----:B------:R-:W-:Y:S05]  /*41e0*/  @P2 BRA `(.L_x_142) ;  /* 0x00000000000c2947 */ /* 0x000fea0003800000 */
[----:B------:R-:W5:Y:S02]  /*41f0*/  LDG.E.U8 R100, desc[UR36][R8.64+0x69] ;  /* 0x0000692408647981 */ /* 0x000f64000c1e1100 */
[----:B-----5:R-:W-:-:S05]  /*4200*/  PRMT R0, R100, 0x8880, RZ ;  /* 0x0000888064007816 */ /* 0x020fca00000000ff */
[----:B------:R-:W-:-:S07]  /*4210*/  IMAD R3, R0, R89, RZ ;  /* 0x0000005900037224 */ /* 0x000fce00078e02ff */
.L_x_142:
[----:B------:R-:W-:Y:S05]  /*4220*/  BSYNC B1 ;  /* 0x0000000000017941 */ /* 0x000fea0003800000 */
.L_x_141:
        /* <DEDUP_REMOVED lines=11> */
.L_x_144:
[----:B------:R-:W-:Y:S05]  /*42e0*/  BSYNC B1 ;  /* 0x0000000000017941 */ /* 0x000fea0003800000 */
.L_x_143:
[----:B---3--:R-:W-:Y:S01]  /*42f0*/  @!P4 IMAD R13, R78, R88, R3 ;  /* 0x000000584e0dc224 */ /* 0x008fe200078e0203 */
[----:B------:R-:W-:Y:S04]  /*4300*/  BSSY B1, `(.L_x_145) ;  /* 0x0000006000017945 */ /* 0x000fe80003800000 */
[----:B------:R3:W-:Y:S01]  /*4310*/  @!P4 STG.E.U8 desc[UR36][R6.64+0x68], R13 ;  /* 0x0000680d0600c986 */ /* 0x0007e2000c101124 */
[----:B------:R-:W-:Y:S05]  /*4320*/  @P3 BRA `(.L_x_146) ;  /* 0x00000000000c3947 */ /* 0x000fea0003800000 */
[----:B------:R-:W5:Y:S02]  /*4330*/  LDG.E.U8 R100, desc[UR36][R10.64+0x69] ;  /* 0x000069240a647981 */ /* 0x000f64000c1e1100 */
[----:B-----5:R-:W-:-:S05]  /*4340*/  PRMT R0, R100, 0x8880, RZ ;  /* 0x0000888064007816 */ /* 0x020fca00000000ff */
[----:B------:R-:W-:-:S07]  /*4350*/  IMAD R3, R0, R89, RZ ;  /* 0x0000005900037224 */ /* 0x000fce00078e02ff */
.L_x_146:
[----:B------:R-:W-:Y:S05]  /*4360*/  BSYNC B1 ;  /* 0x0000000000017941 */ /* 0x000fea0003800000 */
.L_x_145:
[----:B------:R-:W-:Y:S01]  /*4370*/  @!P3 IMAD R79, R79, R88, R3 ;  /* 0x000000584f4fb224 */ /* 0x000fe200078e0203 */
[----:B------:R-:W-:Y:S04]  /*4380*/  BSSY B1, `(.L_x_147) ;  /* 0x0000006000017945 */ /* 0x000fe80003800000 */
[----:B------:R0:W-:Y:S01]  /*4390*/  @!P3 STG.E.U8 desc[UR36][R6.64+0x69], R79 ;  /* 0x0000694f0600b986 */ /* 0x0001e2000c101124 */
[----:B------:R-:W-:Y:S05]  /*43a0*/  @P5 BRA `(.L_x_148) ;  /* 0x00000000000c5947 */ /* 0x000fea0003800000 */
[----:B------:R-:W5:Y:S02]  /*43b0*/  LDG.E.U8 R100, desc[UR36][R8.64+0x70] ;  /* 0x0000702408647981 */ /* 0x000f64000c1e1100 */
[----:B-----5:R-:W-:-:S05]  /*43c0*/  PRMT R0, R100, 0x8880, RZ ;  /* 0x0000888064007816 */ /* 0x020fca00000000ff */
[----:B------:R-:W-:-:S07]  /*43d0*/  IMAD R3, R0, R89, RZ ;  /* 0x0000005900037224 */ /* 0x000fce00078e02ff */
.L_x_148:
[----:B------:R-:W-:Y:S05]  /*43e0*/  BSYNC B1 ;  /* 0x0000000000017941 */ /* 0x000fea0003800000 */
.L_x_147:
[----:B---3--:R-:W-:Y:S01]  /*43f0*/  @!P5 IMAD R13, R80, R88, R3 ;  /* 0x00000058500dd224 */ /* 0x008fe200078e0203 */
[----:B------:R-:W-:Y:S04]  /*4400*/  BSSY B1, `(.L_x_149) ;  /* 0x0000006000017945 */ /* 0x000fe80003800000 */
[----:B------:R3:W-:Y:S01]  /*4410*/  @!P5 STG.E.U8 desc[UR36][R4.64+0x70], R13 ;  /* 0x0000700d0400d986 */ /* 0x0007e2000c101124 */
[----:B------:R-:W-:Y:S05]  /*4420*/  @P2 BRA `(.L_x_150) ;  /* 0x00000000000c2947 */ /* 0x000fea0003800000 */
[----:B------:R-:W5:Y:S02]  /*4430*/  LDG.E.U8 R100, desc[UR36][R8.64+0x71] ;  /* 0x0000712408647981 */ /* 0x000f64000c1e1100 */
[----:B-----5:R-:W-:-:S05]  /*4440*/  PRMT R0, R100, 0x8880, RZ ;  /* 0x0000888064007816 */ /* 0x020fca00000000ff */
[----:B------:R-:W-:-:S07]  /*4450*/  IMAD R3, R0, R89, RZ ;  /* 0x0000005900037224 */ /* 0x000fce00078e02ff */
.L_x_150:
[----:B------:R-:W-:Y:S05]  /*4460*/  BSYNC B1 ;  /* 0x0000000000017941 */ /* 0x000fea0003800000 */
.L_x_149:
[----:B------:R-:W-:Y:S01]  /*4470*/  ISETP.LT.OR P4, PT, R19, 0x71, !P0 ;  /* 0x000000711300780c */ /* 0x000fe20004781670 */
[----:B------:R-:W-:Y:S01]  /*4480*/  @!P2 IMAD R81, R81, R88, R3 ;  /* 0x000000585151a224 */ /* 0x000fe200078e0203 */
[----:B------:R-:W-:Y:S01]  /*4490*/  BSSY B1, `(.L_x_151) ;  /* 0x000000a000017945 */ /* 0x000fe20003800000 */
[C---:B------:R-:W-:Y:S02]  /*44a0*/  ISETP.LT.OR P3, PT, R19.reuse, 0x72, !P0 ;  /* 0x000000721300780c */ /* 0x040fe40004761670 */
[C---:B------:R-:W-:Y:S01]  /*44b0*/  ISETP.LT.OR P5, PT, R19.reuse, 0x79, !P0 ;  /* 0x000000791300780c */ /* 0x040fe200047a1670 */
[----:B------:R0:W-:Y:S01]  /*44c0*/  @!P2 STG.E.U8 desc[UR36][R4.64+0x71], R81 ;  /* 0x000071510400a986 */ /* 0x0001e2000c101124 */
[C---:B------:R-:W-:Y:S02]  /*44d0*/  ISETP.LT.OR P2, PT, R19.reuse, 0x79, !P1 ;  /* 0x000000791300780c */ /* 0x040fe40004f41670 */
[----:B------:R-:W-:-:S04]  /*44e0*/  ISETP.LT.OR P1, PT, R19, 0x7a, !P1 ;  /* 0x0000007a1300780c */ /* 0x000fc80004f21670 */
[----:B------:R-:W-:Y:S09]  /*44f0*/  @P4 BRA `(.L_x_152) ;  /* 0x00000000000c4947 */ /* 0x000ff20003800000 */
[----:B------:R-:W5:Y:S02]  /*4500*/  LDG.E.U8 R100, desc[UR36][R10.64+0x70] ;  /* 0x000070240a647981 */ /* 0x000f64000c1e1100 */
[----:B-----5:R-:W-:-:S05]  /*4510*/  PRMT R0, R100, 0x8880, RZ ;  /* 0x0000888064007816 */ /* 0x020fca00000000ff */
[----:B------:R-:W-:-:S07]  /*4520*/  IMAD R3, R0, R89, RZ ;  /* 0x0000005900037224 */ /* 0x000fce00078e02ff */
.L_x_152:
[----:B------:R-:W-:Y:S05]  /*4530*/  BSYNC B1 ;  /* 0x0000000000017941 */ /* 0x000fea0003800000 */
.L_x_151:
[----:B---3--:R-:W-:Y:S01]  /*4540*/  @!P4 IMAD R13, R82, R88, R3 ;  /* 0x00000058520dc224 */ /* 0x008fe200078e0203 */
[----:B------:R-:W-:Y:S04]  /*4550*/  BSSY B1, `(.L_x_153) ;  /* 0x0000006000017945 */ /* 0x000fe80003800000 */
[----:B------:R3:W-:Y:S01]  /*4560*/  @!P4 STG.E.U8 desc[UR36][R6.64+0x70], R13 ;  /* 0x0000700d0600c986 */ /* 0x0007e2000c101124 */
[----:B------:R-:W-:Y:S05]  /*4570*/  @P3 BRA `(.L_x_154) ;  /* 0x00000000000c3947 */ /* 0x000fea0003800000 */
[----:B------:R-:W5:Y:S02]  /*4580*/  LDG.E.U8 R100, desc[UR36][R10.64+0x71] ;  /* 0x000071240a647981 */ /* 0x000f64000c1e1100 */
[----:B-----5:R-:W-:-:S05]  /*4590*/  PRMT R0, R100, 0x8880, RZ ;  /* 0x0000888064007816 */ /* 0x020fca00000000ff */
[----:B------:R-:W-:-:S07]  /*45a0*/  IMAD R3, R0, R89, RZ ;  /* 0x0000005900037224 */ /* 0x000fce00078e02ff */
.L_x_154:
[----:B------:R-:W-:Y:S05]  /*45b0*/  BSYNC B1 ;  /* 0x0000000000017941 */ /* 0x000fea0003800000 */
.L_x_153:
[----:B------:R-:W-:Y:S01]  /*45c0*/  @!P3 IMAD R83, R83, R88, R3 ;  /* 0x000000585353b224 */ /* 0x000fe200078e0203 */
[----:B------:R-:W-:Y:S04]  /*45d0*/  BSSY B1, `(.L_x_155) ;  /* 0x0000006000017945 */ /* 0x000fe80003800000 */
[----:B------:R0:W-:Y:S01]  /*45e0*/  @!P3 STG.E.U8 desc[UR36][R6.64+0x71], R83 ;  /* 0x000071530600b986 */ /* 0x0001e2000c101124 */
[----:B------:R-:W-:Y:S05]  /*45f0*/  @P2 BRA `(.L_x_156) ;  /* 0x00000000000c2947 */ /* 0x000fea0003800000 */
[----:B------:R-:W5:Y:S02]  /*4600*/  LDG.E.U8 R100, desc[UR36][R8.64+0x78] ;  /* 0x0000782408647981 */ /* 0x000f64000c1e1100 */
[----:B-----5:R-:W-:-:S05]  /*4610*/  PRMT R0, R100, 0x8880, RZ ;  /* 0x0000888064007816 */ /* 0x020fca00000000ff */
[----:B------:R-:W-:-:S07]  /*4620*/  IMAD R3, R0, R89, RZ ;  /* 0x0000005900037224 */ /* 0x000fce00078e02ff */
.L_x_156:
[----:B------:R-:W-:Y:S05]  /*4630*/  BSYNC B1 ;  /* 0x0000000000017941 */ /* 0x000fea0003800000 */
.L_x_155:
[----:B---3--:R-:W-:Y:S01]  /*4640*/  @!P2 IMAD R13, R84, R88, R3 ;  /* 0x00000058540da224 */ /* 0x008fe200078e0203 */
[----:B------:R-:W-:Y:S04]  /*4650*/  BSSY B1, `(.L_x_157) ;  /* 0x0000006000017945 */ /* 0x000fe80003800000 */
[----:B------:R3:W-:Y:S01]  /*4660*/  @!P2 STG.E.U8 desc[UR36][R4.64+0x78], R13 ;  /* 0x0000780d0400a986 */ /* 0x0007e2000c101124 */
[----:B------:R-:W-:Y:S05]  /*4670*/  @P1 BRA `(.L_x_158) ;  /* 0x00000000000c1947 */ /* 0x000fea0003800000 */
[----:B------:R-:W5:Y:S02]  /*4680*/  LDG.E.U8 R100, desc[UR36][R8.64+0x79] ;  /* 0x0000792408647981 */ /* 0x000f64000c1e1100 */
[----:B-----5:R-:W-:-:S05]  /*4690*/  PRMT R0, R100, 0x8880, RZ ;  /* 0x0000888064007816 */ /* 0x020fca00000000ff */
[----:B------:R-:W-:-:S07]  /*46a0*/  IMAD R3, R0, R89, RZ ;  /* 0x0000005900037224 */ /* 0x000fce00078e02ff */
.L_x_158:
[----:B------:R-:W-:Y:S05]  /*46b0*/  BSYNC B1 ;  /* 0x0000000000017941 */ /* 0x000fea0003800000 */
.L_x_157:
[----:B------:R-:W-:Y:S01]  /*46c0*/  @!P1 IMAD R85, R85, R88, R3 ;  /* 0x0000005855559224 */ /* 0x000fe200078e0203 */
[----:B------:R-:W-:Y:S04]  /*46d0*/  BSSY B1, `(.L_x_159) ;  /* 0x0000006000017945 */ /* 0x000fe80003800000 */
[----:B------:R0:W-:Y:S01]  /*46e0*/  @!P1 STG.E.U8 desc[UR36][R4.64+0x79], R85 ;  /* 0x0000795504009986 */ /* 0x0001e2000c101124 */
[----:B------:R-:W-:Y:S05]  /*46f0*/  @P5 BRA `(.L_x_160) ;  /* 0x00000000000c5947 */ /* 0x000fea0003800000 */
[----:B------:R-:W5:Y:S02]  /*4700*/  LDG.E.U8 R100, desc[UR36][R10.64+0x78] ;  /* 0x000078240a647981 */ /* 0x000f64000c1e1100 */
[----:B-----5:R-:W-:-:S05]  /*4710*/  PRMT R0, R100, 0x8880, RZ ;  /* 0x0000888064007816 */ /* 0x020fca00000000ff */
[----:B------:R-:W-:-:S07]  /*4720*/  IMAD R3, R0, R89, RZ ;  /* 0x0000005900037224 */ /* 0x000fce00078e02ff */
.L_x_160:
[----:B------:R-:W-:Y:S05]  /*4730*/  BSYNC B1 ;  /* 0x0000000000017941 */ /* 0x000fea0003800000 */
.L_x_159:
[----:B0123--:R-:W-:Y:S01]  /*4740*/  @!P5 IMAD R5, R86, R88, R3 ;  /* 0x000000585605d224 */ /* 0x00ffe200078e0203 */
[----:B------:R-:W-:Y:S01]  /*4750*/  ISETP.LT.OR P0, PT, R19, 0x7a, !P0 ;  /* 0x0000007a1300780c */ /* 0x000fe20004701670 */
[----:B------:R-:W-:Y:S03]  /*4760*/  BSSY B1, `(.L_x_161) ;  /* 0x0000006000017945 */ /* 0x000fe60003800000 */
[----:B------:R0:W-:Y:S09]  /*4770*/  @!P5 STG.E.U8 desc[UR36][R6.64+0x78], R5 ;  /* 0x000078050600d986 */ /* 0x0001f2000c101124 */
[----:B------:R-:W-:Y:S05]  /*4780*/  @P0 BRA `(.L_x_162) ;  /* 0x00000000000c0947 */ /* 0x000fea0003800000 */
[----:B------:R-:W2:Y:S02]  /*4790*/  LDG.E.U8 R100, desc[UR36][R10.64+0x79] ;  /* 0x000079240a647981 */ /* 0x000ea4000c1e1100 */
[----:B--2---:R-:W-:-:S05]  /*47a0*/  PRMT R0, R100, 0x8880, RZ ;  /* 0x0000888064007816 */ /* 0x004fca00000000ff */
[----:B------:R-:W-:-:S07]  /*47b0*/  IMAD R3, R0, R89, RZ ;  /* 0x0000005900037224 */ /* 0x000fce00078e02ff */
.L_x_162:
[----:B------:R-:W-:Y:S05]  /*47c0*/  BSYNC B1 ;  /* 0x0000000000017941 */ /* 0x000fea0003800000 */
.L_x_161:
[----:B------:R-:W-:Y:S01]  /*47d0*/  IMAD R3, R87, R88, R3 ;  /* 0x0000005857037224 */ /* 0x000fe200078e0203 */
[----:B------:R-:W-:Y:S06]  /*47e0*/  @P0 BRA `(.L_x_163) ;  /* 0x0000000c00100947 */ /* 0x000fec0003800000 */
[----:B------:R1:W-:Y:S01]  /*47f0*/  STG.E.U8 desc[UR36][R6.64+0x79], R3 ;  /* 0x0000790306007986 */ /* 0x0003e2000c101124 */
[----:B------:R-:W-:Y:S05]  /*4800*/  BRA `(.L_x_163) ;  /* 0x0000000c00087947 */ /* 0x000fea0003800000 */
.L_x_34:
[C---:B------:R-:W-:Y:S02]  /*4810*/  ISETP.GE.AND P1, PT, R20.reuse, 0x1, PT ;  /* 0x000000011400780c */ /* 0x040fe40003f26270 */
[----:B------:R-:W-:Y:S02]  /*4820*/  ISETP.GE.AND P0, PT, R20, 0x9, PT ;  /* 0x000000091400780c */ /* 0x000fe40003f06270 */
[C---:B------:R-:W-:Y:S02]  /*4830*/  ISETP.LT.OR P4, PT, R19.reuse, 0x1, !P1 ;  /* 0x000000011300780c */ /* 0x040fe40004f81670 */
[C---:B------:R-:W-:Y:S02]  /*4840*/  ISETP.LT.OR P3, PT, R19.reuse, 0x2, !P1 ;  /* 0x000000021300780c */ /* 0x040fe40004f61670 */
[C---:B------:R-:W-:Y:S02]  /*4850*/  ISETP.LT.OR P2, PT, R19.reuse, 0x1, !P0 ;  /* 0x000000011300780c */ /* 0x040fe40004741670 */
[----:B------:R-:W-:-:S07]  /*4860*/  ISETP.LT.OR P5, PT, R19, 0x2, !P0 ;  /* 0x000000021300780c */ /* 0x000fce00047a1670 */
[-C--:B------:R-:W-:Y:S02]  /*4870*/  @!P4 IMAD R3, R24, R88.reuse, RZ ;  /* 0x000000581803c224 */ /* 0x080fe400078e02ff */
[-C--:B------:R-:W-:Y:S02]  /*4880*/  @!P3 IMAD R25, R25, R88.reuse, RZ ;  /* 0x000000581919b224 */ /* 0x080fe400078e02ff */
[-C--:B------:R-:W-:Y:S01]  /*4890*/  @!P2 IMAD R9, R26, R88.reuse, RZ ;  /* 0x000000581a09a224 */ /* 0x080fe200078e02ff */
[----:B------:R0:W-:Y:S01]  /*48a0*/  @!P4 STG.E.U8 desc[UR36][R4.64], R3 ;  /* 0x000000030400c986 */ /* 0x0001e2000c101124 */
[----:B------:R-:W-:Y:S01]  /*48b0*/  ISETP.LT.OR P4, PT, R19, 0x9, !P1 ;  /* 0x000000091300780c */ /* 0x000fe20004f81670 */
[----:B------:R-:W-:Y:S02]  /*48c0*/  @!P5 IMAD R27, R27, R88, RZ ;  /* 0x000000581b1bd224 */ /* 0x000fe400078e02ff */
[----:B------:R-:W-:Y:S01]  /*48d0*/  @!P3 STG.E.U8 desc[UR36][R4.64+0x1], R25 ;  /* 0x000001190400b986 */ /* 0x000fe2000c101124 */
[----:B------:R-:W-:-:S03]  /*48e0*/  ISETP.LT.OR P3, PT, R19, 0xa, !P1 ;  /* 0x0000000a1300780c */ /* 0x000fc60004f61670 */
[----:B------:R1:W-:Y:S01]  /*48f0*/  @!P2 STG.E.U8 desc[UR36][R6.64], R9 ;  /* 0x000000090600a986 */ /* 0x0003e2000c101124 */
[----:B------:R-:W-:-:S03]  /*4900*/  ISETP.LT.OR P2, PT, R19, 0x9, !P0 ;  /* 0x000000091300780c */ /* 0x000fc60004741670 */
[----:B------:R-:W-:Y:S01]  /*4910*/  @!P5 STG.E.U8 desc[UR36][R6.64+0x1], R27 ;  /* 0x0000011b0600d986 */ /* 0x000fe2000c101124 */
[----:B------:R-:W-:Y:S01]  /*4920*/  ISETP.LT.OR P5, PT, R19, 0xa, !P0 ;  /* 0x0000000a1300780c */ /* 0x000fe200047a1670 */
[----:B------:R-:W-:-:S04]  /*4930*/  @!P4 IMAD R11, R28, R88, RZ ;  /* 0x000000581c0bc224 */ /* 0x000fc800078e02ff */
[-C--:B------:R-:W-:Y:S01]  /*4940*/  @!P3 IMAD R29, R29, R88.reuse, RZ ;  /* 0x000000581d1db224 */ /* 0x080fe200078e02ff */
[----:B------:R-:W-:Y:S01]  /*4950*/  @!P4 STG.E.U8 desc[UR36][R4.64+0x8], R11 ;  /* 0x0000080b0400c986 */ /* 0x000fe2000c101124 */
[C---:B------:R-:W-:Y:S02]  /*4960*/  ISETP.LT.OR P4, PT, R19.reuse, 0x11, !P1 ;  /* 0x000000111300780c */ /* 0x040fe40004f81670 */
[-C--:B0-----:R-:W-:Y:S01]  /*4970*/  @!P2 IMAD R3, R30, R88.reuse, RZ ;  /* 0x000000581e03a224 */ /* 0x081fe200078e02ff */
[----:B------:R-:W-:Y:S01]  /*4980*/  @!P3 STG.E.U8 desc[UR36][R4.64+0x9], R29 ;  /* 0x0000091d0400b986 */ /* 0x000fe2000c101124 */
[----:B------:R-:W-:Y:S02]  /*4990*/  ISETP.LT.OR P3, PT, R19, 0x12, !P1 ;  /* 0x000000121300780c */ /* 0x000fe40004f61670 */
[----:B------:R-:W-:Y:S01]  /*49a0*/  @!P5 IMAD R31, R31, R88, RZ ;  /* 0x000000581f1fd224 */ /* 0x000fe200078e02ff */
[----:B------:R0:W-:Y:S01]  /*49b0*/  @!P2 STG.E.U8 desc[UR36][R6.64+0x8], R3 ;  /* 0x000008030600a986 */ /* 0x0001e2000c101124 */
[----:B------:R-:W-:-:S03]  /*49c0*/  ISETP.LT.OR P2, PT, R19, 0x11, !P0 ;  /* 0x000000111300780c */ /* 0x000fc60004741670 */
[----:B------:R-:W-:Y:S01]  /*49d0*/  @!P5 STG.E.U8 desc[UR36][R6.64+0x9], R31 ;  /* 0x0000091f0600d986 */ /* 0x000fe2000c101124 */
[----:B------:R-:W-:Y:S01]  /*49e0*/  ISETP.LT.OR P5, PT, R19, 0x12, !P0 ;  /* 0x000000121300780c */ /* 0x000fe200047a1670 */
[----:B-1----:R-:W-:-:S04]  /*49f0*/  @!P4 IMAD R9, R32, R88, RZ ;  /* 0x000000582009c224 */ /* 0x002fc800078e02ff */
        /* <DEDUP_REMOVED lines=109> */
[----:B------:R1:W-:Y:S01]  /*50d0*/  @!P4 STG.E.U8 desc[UR36][R4.64+0x58], R11 ;  /* 0x0000580b0400c986 */ /* 0x0003e2000c101124 */
        /* <DEDUP_REMOVED lines=13> */
[-C--:B-1----:R-:W-:Y:S01]  /*51b0*/  @!P2 IMAD R11, R74, R88.reuse, RZ ;  /* 0x000000584a0ba224 */ /* 0x082fe200078e02ff */
[----:B------:R-:W-:Y:S01]  /*51c0*/  @!P3 STG.E.U8 desc[UR36][R4.64+0x61], R73 ;  /* 0x000061490400b986 */ /* 0x000fe2000c101124 */
[----:B------:R-:W-:Y:S02]  /*51d0*/  ISETP.LT.OR P3, PT, R19, 0x6a, !P1 ;  /* 0x0000006a1300780c */ /* 0x000fe40004f61670 */
[----:B------:R-:W-:Y:S01]  /*51e0*/  @!P5 IMAD R75, R75, R88, RZ ;  /* 0x000000584b4bd224 */ /* 0x000fe200078e02ff */
[----:B------:R1:W-:Y:S01]  /*51f0*/  @!P2 STG.E.U8 desc[UR36][R6.64+0x60], R11 ;  /* 0x0000600b0600a986 */ /* 0x0003e2000c101124 */
[----:B------:R-:W-:-:S03]  /*5200*/  ISETP.LT.OR P2, PT, R19, 0x69, !P0 ;  /* 0x000000691300780c */ /* 0x000fc60004741670 */
[----:B------:R-:W-:Y:S01]  /*5210*/  @!P5 STG.E.U8 desc[UR36][R6.64+0x61], R75 ;  /* 0x0000614b0600d986 */ /* 0x000fe2000c101124 */
[----:B------:R-:W-:Y:S01]  /*5220*/  ISETP.LT.OR P5, PT, R19, 0x6a, !P0 ;  /* 0x0000006a1300780c */ /* 0x000fe200047a1670 */
[----:B0-----:R-:W-:-:S04]  /*5230*/  @!P4 IMAD R3, R76, R88, RZ ;  /* 0x000000584c03c224 */ /* 0x001fc800078e02ff */
[-C--:B------:R-:W-:Y:S01]  /*5240*/  @!P3 IMAD R77, R77, R88.reuse, RZ ;  /* 0x000000584d4db224 */ /* 0x080fe200078e02ff */
[----:B------:R0:W-:Y:S01]  /*5250*/  @!P4 STG.E.U8 desc[UR36][R4.64+0x68], R3 ;  /* 0x000068030400c986 */ /* 0x0001e2000c101124 */
[C---:B------:R-:W-:Y:S02]  /*5260*/  ISETP.LT.OR P4, PT, R19.reuse, 0x72, !P1 ;  /* 0x000000721300780c */ /* 0x040fe40004f81670 */
[-C--:B--2---:R-:W-:Y:S01]  /*5270*/  @!P2 IMAD R9, R78, R88.reuse, RZ ;  /* 0x000000584e09a224 */ /* 0x084fe200078e02ff */
[----:B------:R-:W-:Y:S01]  /*5280*/  @!P3 STG.E.U8 desc[UR36][R4.64+0x69], R77 ;  /* 0x0000694d0400b986 */ /* 0x000fe2000c101124 */
[----:B------:R-:W-:Y:S02]  /*5290*/  ISETP.LT.OR P3, PT, R19, 0x71, !P1 ;  /* 0x000000711300780c */ /* 0x000fe40004f61670 */
[----:B------:R-:W-:Y:S01]  /*52a0*/  @!P5 IMAD R79, R79, R88, RZ ;  /* 0x000000584f4fd224 */ /* 0x000fe200078e02ff */
[----:B------:R-:W-:Y:S01]  /*52b0*/  @!P2 STG.E.U8 desc[UR36][R6.64+0x68], R9 ;  /* 0x000068090600a986 */ /* 0x000fe2000c101124 */
[----:B------:R-:W-:-:S03]  /*52c0*/  ISETP.LT.OR P2, PT, R19, 0x71, !P0 ;  /* 0x000000711300780c */ /* 0x000fc60004741670 */
[----:B------:R-:W-:Y:S01]  /*52d0*/  @!P5 STG.E.U8 desc[UR36][R6.64+0x69], R79 ;  /* 0x0000694f0600d986 */ /* 0x000fe2000c101124 */
[----:B------:R-:W-:Y:S01]  /*52e0*/  ISETP.LT.OR P5, PT, R19, 0x79, !P0 ;  /* 0x000000791300780c */ /* 0x000fe200047a1670 */
[----:B------:R-:W-:-:S04]  /*52f0*/  @!P4 IMAD R81, R81, R88, RZ ;  /* 0x000000585151c224 */ /* 0x000fc800078e02ff */
[-C--:B-1----:R-:W-:Y:S01]  /*5300*/  @!P3 IMAD R11, R80, R88.reuse, RZ ;  /* 0x00000058500bb224 */ /* 0x082fe200078e02ff */
[----:B------:R-:W-:Y:S01]  /*5310*/  @!P4 STG.E.U8 desc[UR36][R4.64+0x71], R81 ;  /* 0x000071510400c986 */ /* 0x000fe2000c101124 */
[C---:B------:R-:W-:Y:S02]  /*5320*/  ISETP.LT.OR P4, PT, R19.reuse, 0x72, !P0 ;  /* 0x000000721300780c */ /* 0x040fe40004781670 */
[C---:B------:R-:W-:Y:S01]  /*5330*/  ISETP.LT.OR P0, PT, R19.reuse, 0x7a, !P0 ;  /* 0x0000007a1300780c */ /* 0x040fe20004701670 */
[----:B------:R1:W-:Y:S01]  /*5340*/  @!P3 STG.E.U8 desc[UR36][R4.64+0x70], R11 ;  /* 0x0000700b0400b986 */ /* 0x0003e2000c101124 */
[C---:B------:R-:W-:Y:S01]  /*5350*/  ISETP.LT.OR P3, PT, R19.reuse, 0x79, !P1 ;  /* 0x000000791300780c */ /* 0x040fe20004f61670 */
[----:B0-----:R-:W-:Y:S01]  /*5360*/  @!P2 IMAD R3, R82, R88, RZ ;  /* 0x000000585203a224 */ /* 0x001fe200078e02ff */
[----:B------:R-:W-:-:S04]  /*5370*/  ISETP.LT.OR P1, PT, R19, 0x7a, !P1 ;  /* 0x0000007a1300780c */ /* 0x000fc80004f21670 */
[----:B------:R2:W-:Y:S03]  /*5380*/  @!P2 STG.E.U8 desc[UR36][R6.64+0x70], R3 ;  /* 0x000070030600a986 */ /* 0x0005e6000c101124 */
[-C--:B------:R-:W-:Y:S02]  /*5390*/  @!P4 IMAD R83, R83, R88.reuse, RZ ;  /* 0x000000585353c224 */ /* 0x080fe400078e02ff */
[-C--:B-1----:R-:W-:Y:S02]  /*53a0*/  @!P5 IMAD R11, R86, R88.reuse, RZ ;  /* 0x00000058560bd224 */ /* 0x082fe400078e02ff */
[-C--:B------:R-:W-:Y:S01]  /*53b0*/  @!P3 IMAD R9, R84, R88.reuse, RZ ;  /* 0x000000585409b224 */ /* 0x080fe200078e02ff */
[----:B------:R2:W-:Y:S01]  /*53c0*/  @!P4 STG.E.U8 desc[UR36][R6.64+0x71], R83 ;  /* 0x000071530600c986 */ /* 0x0005e2000c101124 */
[-C--:B------:R-:W-:Y:S02]  /*53d0*/  @!P1 IMAD R85, R85, R88.reuse, RZ ;  /* 0x0000005855559224 */ /* 0x080fe400078e02ff */
[----:B------:R-:W-:Y:S01]  /*53e0*/  @!P0 IMAD R87, R87, R88, RZ ;  /* 0x0000005857578224 */ /* 0x000fe200078e02ff */
[----:B------:R2:W-:Y:S04]  /*53f0*/  @!P3 STG.E.U8 desc[UR36][R4.64+0x78], R9 ;  /* 0x000078090400b986 */ /* 0x0005e8000c101124 */
[----:B------:R2:W-:Y:S04]  /*5400*/  @!P1 STG.E.U8 desc[UR36][R4.64+0x79], R85 ;  /* 0x0000795504009986 */ /* 0x0005e8000c101124 */
[----:B------:R2:W-:Y:S04]  /*5410*/  @!P5 STG.E.U8 desc[UR36][R6.64+0x78], R11 ;  /* 0x0000780b0600d986 */ /* 0x0005e8000c101124 */
[----:B------:R2:W-:Y:S02]  /*5420*/  @!P0 STG.E.U8 desc[UR36][R6.64+0x79], R87 ;  /* 0x0000795706008986 */ /* 0x0005e4000c101124 */
.L_x_163:
[----:B------:R-:W-:Y:S05]  /*5430*/  BSYNC B0 ;  /* 0x0000000000007941 */ /* 0x000fea0003800000 */
.L_x_33:
[----:B0-2---:R-:W2:Y:S01]  /*5440*/  LDL.64 R4, [R1] ;  /* 0x0000000001047983 */ /* 0x005ea20000100a00 */
[----:B------:R-:W-:Y:S01]  /*5450*/  ULDC.64 UR4, c[0x0][0x650] ;  /* 0x0001940000047ab9 */ /* 0x000fe20000000a00 */
[----:B------:R-:W-:Y:S02]  /*5460*/  IMAD.U32 R0, RZ, RZ, UR44 ;  /* 0x0000002cff007e24 */ /* 0x000fe4000f8e00ff */
[----:B------:R-:W-:Y:S02]  /*5470*/  IMAD.MOV.U32 R22, RZ, RZ, -0x1 ;  /* 0xffffffffff167424 */ /* 0x000fe400078e00ff */
[----:B------:R0:W-:Y:S01]  /*5480*/  SYNCS.ARRIVE.TRANS64.A1T0 RZ, [R0+UR46], RZ ;  /* 0x000000ff00ff79a7 */ /* 0x0001e2000810002e */
[----:B------:R-:W-:Y:S02]  /*5490*/  IMAD.MOV.U32 R19, RZ, RZ, -0x1 ;  /* 0xffffffffff137424 */ /* 0x000fe400078e00ff */
[----:B------:R-:W-:Y:S01]  /*54a0*/  IMAD.MOV.U32 R18, RZ, RZ, -0x1 ;  /* 0xffffffffff127424 */ /* 0x000fe200078e00ff */
[----:B0-----:R-:W-:-:S02]  /*54b0*/  PRMT R0, RZ, 0x7610, R0 ;  /* 0x00007610ff007816 */ /* 0x001fc40000000000 */
[----:B--2---:R-:W-:-:S05]  /*54c0*/  LEA R16, P0, R4, R16, 0x1 ;  /* 0x0000001004107211 */ /* 0x004fca00078008ff */
[----:B------:R-:W-:Y:S01]  /*54d0*/  IMAD.X R17, R96, 0x1, R17, P0 ;  /* 0x0000000160117824 */ /* 0x000fe200000e0611 */
[----:B------:R-:W-:-:S04]  /*54e0*/  ISETP.GE.U32.AND P0, PT, R16, UR4, PT ;  /* 0x0000000410007c0c */ /* 0x000fc8000bf06070 */
[----:B------:R-:W-:-:S13]  /*54f0*/  ISETP.GE.U32.AND.EX P0, PT, R17, UR5, PT, P0 ;  /* 0x0000000511007c0c */ /* 0x000fda000bf06100 */
[----:B------:R-:W-:Y:S05]  /*5500*/  @P0 BRA `(.L_x_164) ;  /* 0x00000004004c0947 */ /* 0x000fea0003800000 */
[----:B------:R-:W0:Y:S01]  /*5510*/  LDC.64 R10, c[0x0][0x628] ;  /* 0x00018a00ff0a7b82 */ /* 0x000e220000000a00 */
[----:B------:R-:W2:Y:S01]  /*5520*/  S2R R12, SR_CTAID.X ;  /* 0x00000000000c7919 */ /* 0x000ea20000002500 */
[----:B------:R-:W-:Y:S02]  /*5530*/  IMAD.MOV.U32 R8, RZ, RZ, R16 ;  /* 0x000000ffff087224 */ /* 0x000fe400078e0010 */
[----:B------:R-:W-:Y:S01]  /*5540*/  IMAD.MOV.U32 R9, RZ, RZ, R17 ;  /* 0x000000ffff097224 */ /* 0x000fe200078e0011 */
[----:B------:R-:W3:Y:S03]  /*5550*/  S2R R19, SR_CTAID.Y ;  /* 0x0000000000137919 */ /* 0x000ee60000002600 */
[----:B------:R-:W1:Y:S08]  /*5560*/  LDC R0, c[0x0][0x630] ;  /* 0x00018c00ff007b82 */ /* 0x000e700000000800 */
[----:B------:R-:W1:Y:S01]  /*5570*/  LDC.64 R14, c[0x0][0x620] ;  /* 0x00018800ff0e7b82 */ /* 0x000e620000000a00 */
[----:B0-----:R-:W-:-:S04]  /*5580*/  ISETP.NE.U32.AND P0, PT, R10, RZ, PT ;  /* 0x000000ff0a00720c */ /* 0x001fc80003f05070 */
[----:B------:R-:W-:-:S13]  /*5590*/  ISETP.NE.AND.EX P0, PT, R11, RZ, PT, P0 ;  /* 0x000000ff0b00720c */ /* 0x000fda0003f05300 */
[----:B-123--:R-:W-:Y:S05]  /*55a0*/  @!P0 BRA `(.L_x_165) ;  /* 0x0000000000288947 */ /* 0x00efea0003800000 */
[----:B------:R-:W0:Y:S02]  /*55b0*/  LDC R3, c[0x0][0x634] ;  /* 0x00018d00ff037b82 */ /* 0x000e240000000800 */
[----:B0-----:R-:W-:-:S05]  /*55c0*/  IADD3 R3, P0, R16, R3, RZ ;  /* 0x0000000310037210 */ /* 0x001fca0007f1e0ff */
[----:B------:R-:W-:-:S04]  /*55d0*/  IMAD.X R13, RZ, RZ, R17, P0 ;  /* 0x000000ffff0d7224 */ /* 0x000fc800000e0611 */
[----:B------:R-:W-:-:S04]  /*55e0*/  IMAD.WIDE.U32 R4, R13, R10, RZ ;  /* 0x0000000a0d047225 */ /* 0x000fc800078e00ff */
[----:B----4-:R-:W-:-:S04]  /*55f0*/  IMAD.WIDE.U32 R6, P0, R3, R11, R4 ;  /* 0x0000000b03067225 */ /* 0x010fc80007800004 */
[----:B------:R-:W-:-:S04]  /*5600*/  IMAD.WIDE.U32 R4, R3, R10, RZ ;  /* 0x0000000a03047225 */ /* 0x000fc800078e00ff */
[----:B------:R-:W-:Y:S01]  /*5610*/  IMAD.X R9, RZ, RZ, RZ, P0 ;  /* 0x000000ffff097224 */ /* 0x000fe200000e06ff */
[----:B------:R-:W-:Y:S01]  /*5620*/  IADD3 RZ, P0, R5, R6, RZ ;  /* 0x0000000605ff7210 */ /* 0x000fe20007f1e0ff */
[----:B------:R-:W-:-:S04]  /*5630*/  IMAD.MOV.U32 R8, RZ, RZ, R7 ;  /* 0x000000ffff087224 */ /* 0x000fc800078e0007 */
[----:B------:R-:W-:-:S08]  /*5640*/  IMAD.WIDE.U32.X R8, R13, R11, R8, P0 ;  /* 0x0000000b0d087225 */ /* 0x000fd000000e0408 */
.L_x_165:
[-CC-:B------:R-:W-:Y:S01]  /*5650*/  SHF.R.U64 R18, R8, R0.reuse, R9.reuse ;  /* 0x0000000008127219 */ /* 0x180fe20000001209 */
[----:B------:R-:W0:Y:S01]  /*5660*/  LDC.64 R24, c[0x0][0x640] ;  /* 0x00019000ff187b82 */ /* 0x000e220000000a00 */
[----:B------:R-:W-:Y:S01]  /*5670*/  SHF.R.U32.HI R0, RZ, R0, R9 ;  /* 0x00000000ff007219 */ /* 0x000fe20000011609 */
[----:B------:R-:W-:Y:S01]  /*5680*/  ULDC UR4, c[0x0][0x150] ;  /* 0x0000540000047ab9 */ /* 0x000fe20000000800 */
[----:B------:R-:W-:Y:S02]  /*5690*/  IADD3 R3, P0, RZ, -R18, RZ ;  /* 0x80000012ff037210 */ /* 0x000fe40007f1e0ff */
[----:B----4-:R-:W-:-:S03]  /*56a0*/  I2FP.F32.U32 R7, R12 ;  /* 0x0000000c00077245 */ /* 0x010fc60000201000 */
[----:B------:R-:W1:Y:S01]  /*56b0*/  LDC R6, c[0x0][0x618] ;  /* 0x00018600ff067b82 */ /* 0x000e620000000800 */
[----:B------:R-:W-:Y:S02]  /*56c0*/  IMAD.X R5, RZ, RZ, ~R0, P0 ;  /* 0x000000ffff057224 */ /* 0x000fe400000e0e00 */
[----:B------:R-:W-:Y:S01]  /*56d0*/  FMUL R7, R7, UR4 ;  /* 0x0000000407077c20 */ /* 0x000fe20008400000 */
[----:B------:R-:W-:Y:S01]  /*56e0*/  ULDC UR4, c[0x0][0x154] ;  /* 0x0000550000047ab9 */ /* 0x000fe20000000800 */
[-C--:B------:R-:W-:Y:S02]  /*56f0*/  IMAD R0, R5, R14.reuse, RZ ;  /* 0x0000000e05007224 */ /* 0x080fe400078e02ff */
[C---:B------:R-:W-:Y:S01]  /*5700*/  IMAD.WIDE.U32 R4, R3.reuse, R14, R16 ;  /* 0x0000000e03047225 */ /* 0x040fe200078e0010 */
[----:B------:R-:W2:Y:S01]  /*5710*/  LDC R8, c[0x0][0x608] ;  /* 0x00018200ff087b82 */ /* 0x000ea20000000800 */
[----:B------:R-:W3:Y:S02]  /*5720*/  F2I.U32.TRUNC.NTZ R7, R7 ;  /* 0x0000000700077305 */ /* 0x000ee4000020f000 */
[----:B------:R-:W-:Y:S01]  /*5730*/  IMAD R3, R3, R15, R0 ;  /* 0x0000000f03037224 */ /* 0x000fe200078e0200 */
[----:B------:R-:W-:-:S03]  /*5740*/  I2FP.F32.U32 R0, R19 ;  /* 0x0000001300007245 */ /* 0x000fc60000201000 */
[----:B------:R-:W-:Y:S01]  /*5750*/  IMAD.IADD R3, R5, 0x1, R3 ;  /* 0x0000000105037824 */ /* 0x000fe200078e0203 */
[----:B------:R-:W4:Y:S01]  /*5760*/  LDC R11, c[0x0][0x658] ;  /* 0x00019600ff0b7b82 */ /* 0x000f220000000800 */
[----:B0-----:R-:W-:-:S04]  /*5770*/  ISETP.NE.U32.AND P0, PT, R24, RZ, PT ;  /* 0x000000ff1800720c */ /* 0x001fc80003f05070 */
[----:B------:R-:W-:-:S03]  /*5780*/  ISETP.NE.AND.EX P0, PT, R25, RZ, PT, P0 ;  /* 0x000000ff1900720c */ /* 0x000fc60003f05300 */
[----:B------:R-:W0:Y:S01]  /*5790*/  LDC R9, c[0x0][0x144] ;  /* 0x00005100ff097b82 */ /* 0x000e220000000800 */
[-C--:B-1----:R-:W-:Y:S01]  /*57a0*/  SHF.R.U64 R10, R4, R6.reuse, R3 ;  /* 0x00000006040a7219 */ /* 0x082fe20000001203 */
[----:B---3--:R-:W-:Y:S01]  /*57b0*/  IMAD.MOV R7, RZ, RZ, -R7 ;  /* 0x000000ffff077224 */ /* 0x008fe200078e0a07 */
[----:B------:R-:W-:Y:S01]  /*57c0*/  SHF.R.U32.HI R3, RZ, R6, R3 ;  /* 0x00000006ff037219 */ /* 0x000fe20000011603 */
[----:B------:R-:W-:-:S04]  /*57d0*/  FMUL R6, R0, UR4 ;  /* 0x0000000400067c20 */ /* 0x000fc80008400000 */
[----:B------:R-:W1:Y:S01]  /*57e0*/  LDC R20, c[0x0][0x148] ;  /* 0x00005200ff147b82 */ /* 0x000e620000000800 */
[----:B------:R3:W0:Y:S01]  /*57f0*/  F2I.U32.TRUNC.NTZ R14, R6 ;  /* 0x00000006000e7305 */ /* 0x000622000020f000 */
[-CC-:B--2---:R-:W-:Y:S02]  /*5800*/  SHF.R.U64 R13, R10, R8.reuse, R3.reuse ;  /* 0x000000080a0d7219 */ /* 0x184fe40000001203 */
[----:B------:R-:W-:-:S04]  /*5810*/  SHF.R.U32.HI R0, RZ, R8, R3 ;  /* 0x00000008ff007219 */ /* 0x000fc80000011603 */
[----:B------:R-:W2:Y:S01]  /*5820*/  LDC R21, c[0x0][0x648] ;  /* 0x00019200ff157b82 */ /* 0x000ea20000000800 */
[-CC-:B----4-:R-:W-:Y:S02]  /*5830*/  SHF.R.U64 R15, R13, R11.reuse, R0.reuse ;  /* 0x0000000b0d0f7219 */ /* 0x190fe40000001200 */
[----:B------:R-:W-:-:S03]  /*5840*/  SHF.R.U32.HI R5, RZ, R11, R0 ;  /* 0x0000000bff057219 */ /* 0x000fc60000011600 */
[----:B------:R-:W-:Y:S02]  /*5850*/  IMAD.MOV.U32 R4, RZ, RZ, R15 ;  /* 0x000000ffff047224 */ /* 0x000fe400078e000f */
[----:B------:R-:W4:Y:S01]  /*5860*/  LDC R26, c[0x0][0x638] ;  /* 0x00018e00ff1a7b82 */ /* 0x000f220000000800 */
[----:B0-----:R-:W-:-:S07]  /*5870*/  IMAD R22, R9, R7, R12 ;  /* 0x0000000709167224 */ /* 0x001fce00078e020c */
[----:B------:R-:W0:Y:S08]  /*5880*/  LDC R27, c[0x0][0x610] ;  /* 0x00018400ff1b7b82 */ /* 0x000e300000000800 */
[----:B------:R-:W0:Y:S01]  /*5890*/  LDC R28, c[0x0][0x600] ;  /* 0x00018000ff1c7b82 */ /* 0x000e220000000800 */
[----:B-123--:R-:W-:Y:S05]  /*58a0*/  @!P0 BRA `(.L_x_166) ;  /* 0x0000000000288947 */ /* 0x00efea0003800000 */
[----:B------:R-:W1:Y:S02]  /*58b0*/  LDC R0, c[0x0][0x64c] ;  /* 0x00019300ff007b82 */ /* 0x000e640000000800 */
[----:B-1----:R-:W-:-:S05]  /*58c0*/  IADD3 R3, P0, R15, R0, RZ ;  /* 0x000000000f037210 */ /* 0x002fca0007f1e0ff */
        /* <DEDUP_REMOVED lines=8> */
.L_x_166:
[----:B------:R-:W-:Y:S01]  /*5950*/  ISETP.NE.AND P0, PT, R2, 0x1, PT ;  /* 0x000000010200780c */ /* 0x000fe20003f05270 */
[----:B------:R-:W-:Y:S01]  /*5960*/  IMAD.MOV R14, RZ, RZ, -R14 ;  /* 0x000000ffff0e7224 */ /* 0x000fe200078e0a0e */
[----:B------:R-:W-:Y:S02]  /*5970*/  SHF.R.U64 R0, R4, R21, R5 ;  /* 0x0000001504007219 */ /* 0x000fe40000001205 */
[----:B------:R-:W-:Y:S02]  /*5980*/  LOP3.LUT R3, R13, R98, RZ, 0xc0, !PT ;  /* 0x000000620d037212 */ /* 0x000fe400078ec0ff */
[----:B------:R-:W-:Y:S01]  /*5990*/  LOP3.LUT R5, R10, R97, RZ, 0xc0, !PT ;  /* 0x000000610a057212 */ /* 0x000fe200078ec0ff */
[----:B------:R-:W-:Y:S02]  /*59a0*/  IMAD.MOV R4, RZ, RZ, -R0 ;  /* 0x000000ffff047224 */ /* 0x000fe400078e0a00 */
[----:B------:R-:W-:Y:S02]  /*59b0*/  IMAD R3, R94, R0, R3 ;  /* 0x000000005e037224 */ /* 0x000fe400078e0203 */
[----:B----4-:R-:W-:-:S02]  /*59c0*/  IMAD R0, R4, R26, R15 ;  /* 0x0000001a04007224 */ /* 0x010fc400078e020f */
[----:B------:R-:W-:Y:S02]  /*59d0*/  @P0 IMAD R22, R20, R14, R19 ;  /* 0x0000000e14160224 */ /* 0x000fe400078e0213 */
[----:B------:R-:W-:Y:S02]  /*59e0*/  IMAD.MOV.U32 R4, RZ, RZ, 0x1 ;  /* 0x00000001ff047424 */ /* 0x000fe400078e00ff */
[----:B0-----:R-:W-:Y:S02]  /*59f0*/  IMAD R22, R3, R27, R22 ;  /* 0x0000001b03167224 */ /* 0x001fe400078e0216 */
[----:B------:R-:W-:Y:S01]  /*5a00*/  IMAD R3, R0, R28, R5 ;  /* 0x0000001c00037224 */ /* 0x000fe200078e0205 */
[----:B------:R-:W-:-:S04]  /*5a10*/  PRMT R0, R4, 0x7610, R0 ;  /* 0x0000761004007816 */ /* 0x000fc80000000000 */
[----:B------:R-:W-:Y:S02]  /*5a20*/  SEL R19, R3, R22, !P0 ;  /* 0x0000001603137207 */ /* 0x000fe40004000000 */
[----:B------:R-:W-:-:S07]  /*5a30*/  SEL R22, R22, R3, !P0 ;  /* 0x0000000316167207 */ /* 0x000fce0004000000 */
.L_x_164:
[----:B------:R-:W-:Y:S01]  /*5a40*/  LOP3.LUT P0, RZ, R0, 0xff, RZ, 0xc0, !PT ;  /* 0x000000ff00ff7812 */ /* 0x000fe2000780c0ff */
[----:B------:R-:W-:Y:S01]  /*5a50*/  UIMAD.WIDE.U32 UR4, UR38, 0x38e38e39, URZ ;  /* 0x38e38e39260478a5 */ /* 0x000fe2000f8e003f */
[----:B------:R-:W-:-:S03]  /*5a60*/  LOP3.LUT R101, R101, 0x1, RZ, 0x3c, !PT ;  /* 0x0000000165657812 */ /* 0x000fc600078e3cff */
[----:B------:R-:W-:-:S04]  /*5a70*/  USHF.R.U32.HI UR4, URZ, 0x1, UR5 ;  /* 0x000000013f047899 */ /* 0x000fc80008011605 */
[----:B------:R-:W-:-:S04]  /*5a80*/  UIMAD UR38, UR4, -0x9, UR38 ;  /* 0xfffffff7042678a4 */ /* 0x000fc8000f8e0226 */
[----:B------:R-:W-:Y:S08]  /*5a90*/  @P0 BRA `(.L_x_167) ;  /* 0xffffffb800c40947 */ /* 0x000ff0000383ffff */
[----:B------:R-:W-:Y:S05]  /*5aa0*/  EXIT ;  /* 0x000000000000794d */ /* 0x000fea0003800000 */
.L_x_14:
[----:B------:R-:W-:-:S08]  /*5ab0*/  ISETP.NE.AND P0, PT, R14, RZ, PT ;  /* 0x000000ff0e00720c */ /* 0x000fd00003f05270 */
[----:B0-----:R-:W0:-:S00]  /*5ac0*/  USETMAXREG.DEALLOC.CTAPOOL 0x28 ;  /* 0x00000028000079c8 */ /* 0x001e0000080e0500 */
[----:B------:R-:W-:Y:S05]  /*5ad0*/  @P0 EXIT ;  /* 0x000000000000094d */ /* 0x000fea0003800000 */
[----:B0-----:R-:W-:Y:S01]  /*5ae0*/  LOP3.LUT P0, RZ, R3, 0xff, RZ, 0xc0, !PT ;  /* 0x000000ff03ff7812 */ /* 0x001fe2000780c0ff */
[----:B------:R-:W-:Y:S02]  /*5af0*/  IMAD.MOV.U32 R3, RZ, RZ, 0x1 ;  /* 0x00000001ff037424 */ /* 0x000fe400078e00ff */
[----:B------:R-:W-:-:S10]  /*5b00*/  IMAD.MOV.U32 R8, RZ, RZ, RZ ;  /* 0x000000ffff087224 */ /* 0x000fd400078e00ff */
[----:B------:R-:W-:Y:S05]  /*5b10*/  @!P0 BRA `(.L_x_168) ;  /* 0x0000000c000c8947 */ /* 0x000fea0003800000 */
[----:B------:R-:W-:Y:S01]  /*5b20*/  LOP3.LUT P0, RZ, R5, 0x1f, RZ, 0xc0, !PT ;  /* 0x0000001f05ff7812 */ /* 0x000fe2000780c0ff */
[----:B------:R-:W-:Y:S01]  /*5b30*/  ULDC UR5, c[0x0][0x658] ;  /* 0x0001960000057ab9 */ /* 0x000fe20000000800 */
[----:B------:R-:W-:Y:S01]  /*5b40*/  UMOV UR6, 0xffffffff ;  /* 0xffffffff00067882 */ /* 0x000fe20000000000 */
[----:B------:R-:W-:Y:S01]  /*5b50*/  BSSY B0, `(.L_x_168) ;  /* 0x00000bf000007945 */ /* 0x000fe20003800000 */
[----:B------:R-:W-:Y:S01]  /*5b60*/  USHF.L.U32 UR6, UR6, UR5, URZ ;  /* 0x0000000506067299 */ /* 0x000fe2000800063f */
[C---:B------:R-:W-:Y:S01]  /*5b70*/  ISETP.NE.AND P2, PT, R4.reuse, RZ, PT ;  /* 0x000000ff0400720c */ /* 0x040fe20003f45270 */
[----:B------:R-:W-:Y:S01]  /*5b80*/  IMAD.MOV.U32 R10, RZ, RZ, 0x1 ;  /* 0x00000001ff0a7424 */ /* 0x000fe200078e00ff */
[----:B------:R-:W-:Y:S01]  /*5b90*/  ISETP.NE.OR P0, PT, R4, RZ, !P0 ;  /* 0x000000ff0400720c */ /* 0x000fe20004705670 */
[----:B------:R-:W-:Y:S01]  /*5ba0*/  IMAD.MOV.U32 R3, RZ, RZ, 0x1 ;  /* 0x00000001ff037424 */ /* 0x000fe200078e00ff */
[----:B------:R-:W-:Y:S01]  /*5bb0*/  LOP3.LUT R9, R23, 0x2, RZ, 0xfc, !PT ;  /* 0x0000000217097812 */ /* 0x000fe200078efcff */
[----:B------:R-:W-:Y:S01]  /*5bc0*/  IMAD.MOV.U32 R8, RZ, RZ, RZ ;  /* 0x000000ffff087224 */ /* 0x000fe200078e00ff */
[----:B------:R-:W-:Y:S01]  /*5bd0*/  ULDC UR4, c[0x0][0x600] ;  /* 0x0001800000047ab9 */ /* 0x000fe20000000800 */
[----:B------:R-:W-:Y:S01]  /*5be0*/  UMOV UR7, 0x1 ;  /* 0x0000000100077882 */ /* 0x000fe20000000000 */
[----:B------:R-:W-:-:S02]  /*5bf0*/  UIADD3 UR19, UR40, 0x1, URZ ;  /* 0x0000000128137890 */ /* 0x000fc4000fffe03f */
[----:B------:R-:W-:Y:S02]  /*5c00*/  UIADD3 UR15, UR4, -0x1, URZ ;  /* 0xffffffff040f7890 */ /* 0x000fe4000fffe03f */
[----:B------:R-:W-:Y:S02]  /*5c10*/  USHF.L.U32 UR17, UR7, UR5, URZ ;  /* 0x0000000507117299 */ /* 0x000fe4000800063f */
[----:B------:R-:W-:Y:S01]  /*5c20*/  ULOP3.LUT UR16, URZ, UR6, URZ, 0x33, !UPT ;  /* 0x000000063f107292 */ /* 0x000fe2000f8e333f */
[----:B------:R-:W-:-:S11]  /*5c30*/  ULDC.64 UR20, c[0x0][0x198] ;  /* 0x0000660000147ab9 */ /* 0x000fd60000000a00 */
.L_x_180:
[----:B------:R-:W-:-:S03]  /*5c40*/  UMOV UR4, 0xffffffff ;  /* 0xffffffff00047882 */ /* 0x000fc60000000000 */
[----:B------:R-:W-:Y:S05]  /*5c50*/  BRA.DIV UR4, `(.L_x_169) ;  /* 0x00000012048c7947 */ /* 0x000fea000b800000 */
[----:B------:R-:W-:-:S13]  /*5c60*/  ELECT P6, URZ, PT ;  /* 0x00000000003f782f */ /* 0x000fda00038c0000 */
.L_x_198:
[----:B------:R-:W0:Y:S01]  /*5c70*/  LDC R4, c[0x0][0x28c] ;  /* 0x0000a300ff047b82 */ /* 0x000e220000000800 */
[----:B------:R-:W-:Y:S01]  /*5c80*/  BSSY B1, `(.L_x_170) ;  /* 0x0000037000017945 */ /* 0x000fe20003800000 */
[----:B0-----:R-:W-:-:S13]  /*5c90*/  ISETP.LT.OR P6, PT, R4, 0x1, !P6 ;  /* 0x000000010400780c */ /* 0x001fda00077c1670 */
[----:B------:R-:W-:Y:S05]  /*5ca0*/  @P6 BRA `(.L_x_171) ;  /* 0x0000000000d06947 */ /* 0x000fea0003800000 */
[----:B------:R-:W-:Y:S02]  /*5cb0*/  IMAD.SHL.U32 R19, R19, 0x80, RZ ;  /* 0x0000008013137824 */ /* 0x000fe400078e00ff */
[----:B------:R-:W-:Y:S02]  /*5cc0*/  IMAD.SHL.U32 R22, R22, 0x40, RZ ;  /* 0x0000004016167824 */ /* 0x000fe400078e00ff */
[----:B------:R-:W-:Y:S02]  /*5cd0*/  IMAD.MOV.U32 R13, RZ, RZ, RZ ;  /* 0x000000ffff0d7224 */ /* 0x000fe400078e00ff */
[----:B------:R-:W-:Y:S02]  /*5ce0*/  IMAD.U32 R14, RZ, RZ, UR19 ;  /* 0x00000013ff0e7e24 */ /* 0x000fe4000f8e00ff */
[----:B------:R-:W-:Y:S02]  /*5cf0*/  IMAD.MOV.U32 R4, RZ, RZ, R3 ;  /* 0x000000ffff047224 */ /* 0x000fe400078e0003 */
[----:B------:R-:W-:-:S07]  /*5d00*/  IMAD.MOV.U32 R5, RZ, RZ, R8 ;  /* 0x000000ffff057224 */ /* 0x000fce00078e0008 */
.L_x_175:
[----:B------:R-:W0:Y:S01]  /*5d10*/  S2R R7, SR_CgaCtaId ;  /* 0x0000000000077919 */ /* 0x000e220000008800 */
[----:B------:R-:W-:-:S04]  /*5d20*/  MOV R6, 0x400 ;  /* 0x0000040000067802 */ /* 0x000fc80000000f00 */
[----:B0-----:R-:W-:Y:S02]  /*5d30*/  LEA R12, R7, R6, 0x18 ;  /* 0x00000006070c7211 */ /* 0x001fe400078ec0ff */
[----:B------:R-:W-:Y:S01]  /*5d40*/  SHF.L.U32 R6, R4, 0x1f, RZ ;  /* 0x0000001f04067819 */ /* 0x000fe200000006ff */
[----:B------:R-:W0:Y:S02]  /*5d50*/  @!P2 LDC R7, c[0x0][0x500] ;  /* 0x00014000ff07ab82 */ /* 0x000e240000000800 */
[----:B------:R-:W-:-:S04]  /*5d60*/  IMAD R11, R5, 0x8, R12 ;  /* 0x00000008050b7824 */ /* 0x000fc800078e020c */
[----:B------:R-:W1:Y:S02]  /*5d70*/  SYNCS.PHASECHK.TRANS64.TRYWAIT P1, [R11+URZ+0x48], R6 ;  /* 0x000048060b0075a7 */ /* 0x000e64000802017f */
[----:B-1----:R-:W-:Y:S05]  /*5d80*/  @!P1 BRA `(.L_x_172) ;  /* 0x0000001000609947 */ /* 0x002fea0003800000 */
.L_x_199:
[----:B-1----:R-:W-:Y:S01]  /*5d90*/  PRMT R6, R9, 0x9910, RZ ;  /* 0x0000991009067816 */ /* 0x002fe200000000ff */
[----:B0-----:R0:W-:Y:S03]  /*5da0*/  @!P2 SYNCS.ARRIVE.TRANS64 RZ, [R11+URZ], R7 ;  /* 0x000000070bffa9a7 */ /* 0x0011e6000800003f */
[----:B------:R-:W-:-:S13]  /*5db0*/  ISETP.NE.AND P1, PT, R6, 0x2, PT ;  /* 0x000000020600780c */ /* 0x000fda0003f25270 */
[----:B0-----:R-:W-:Y:S05]  /*5dc0*/  @P1 BRA `(.L_x_173) ;  /* 0x0000000000041947 */ /* 0x001fea0003800000 */
[----:B------:R-:W-:Y:S01]  /*5dd0*/  BPT.TRAP 0x1 ;  /* 0x000000040000795c */ /* 0x000fe20000300000 */
.L_x_173:
[----:B------:R-:W-:Y:S05]  /*5de0*/  @P0 BRA `(.L_x_174) ;  /* 0x0000000000040947 */ /* 0x000fea0003800000 */
[----:B------:R-:W-:Y:S01]  /*5df0*/  BPT.TRAP 0x1 ;  /* 0x000000040000795c */ /* 0x000fe20000300000 */
.L_x_174:
[--C-:B------:R-:W-:Y:S01]  /*5e00*/  IMAD R6, R5, 0x2000, R12.reuse ;  /* 0x0000200005067824 */ /* 0x100fe200078e020c */
[----:B------:R-:W-:Y:S01]  /*5e10*/  R2UR UR9, R11 ;  /* 0x000000000b0972ca */ /* 0x000fe200000e0000 */
[C---:B------:R-:W-:Y:S01]  /*5e20*/  IMAD R12, R5.reuse, 0x4000, R12 ;  /* 0x00004000050c7824 */ /* 0x040fe200078e020c */
[----:B------:R-:W-:Y:S01]  /*5e30*/  UIADD3 UR4, UP0, UR20, 0xf0, URZ ;  /* 0x000000f014047890 */ /* 0x000fe2000ff1e03f */
[----:B------:R-:W-:Y:S01]  /*5e40*/  VIADD R14, R14, 0xffffffff ;  /* 0xffffffff0e0e7836 */ /* 0x000fe20000000000 */
[----:B------:R-:W-:Y:S01]  /*5e50*/  R2UR UR5, R6 ;  /* 0x00000000060572ca */ /* 0x000fe200000e0000 */
[----:B------:R-:W-:Y:S01]  /*5e60*/  UIADD3 UR22, UP1, UR20, 0x1f0, URZ ;  /* 0x000001f014167890 */ /* 0x000fe2000ff3e03f */
[----:B------:R-:W-:Y:S01]  /*5e70*/  R2UR UR8, R12 ;  /* 0x000000000c0872ca */ /* 0x000fe200000e0000 */
[----:B------:R-:W-:Y:S01]  /*5e80*/  VIADD R5, R5, 0x1 ;  /* 0x0000000105057836 */ /* 0x000fe20000000000 */
[----:B------:R-:W-:Y:S01]  /*5e90*/  R2UR UR11, R22 ;  /* 0x00000000160b72ca */ /* 0x000fe200000e0000 */
[----:B------:R-:W-:Y:S01]  /*5ea0*/  UIADD3.X UR23, URZ, UR21, URZ, UP1, !UPT ;  /* 0x000000153f177290 */ /* 0x000fe20008ffe43f */
[----:B------:R-:W-:Y:S01]  /*5eb0*/  R2UR UR10, R13 ;  /* 0x000000000d0a72ca */ /* 0x000fe200000e0000 */
[----:B------:R-:W-:Y:S01]  /*5ec0*/  UMOV UR6, 0x0 ;  /* 0x0000000000067882 */ /* 0x000fe20000000000 */
[----:B------:R-:W-:Y:S01]  /*5ed0*/  R2UR UR12, R18 ;  /* 0x00000000120c72ca */ /* 0x000fe200000e0000 */
[----:B------:R-:W-:Y:S01]  /*5ee0*/  UMOV UR7, 0x10000000 ;  /* 0x1000000000077882 */ /* 0x000fe20000000000 */
[----:B------:R-:W-:Y:S01]  /*5ef0*/  R2UR UR18, R19 ;  /* 0x00000000131272ca */ /* 0x000fe200000e0000 */
[----:B------:R-:W-:Y:S01]  /*5f00*/  VIADD R13, R13, 0x80 ;  /* 0x000000800d0d7836 */ /* 0x000fe20000000000 */
[----:B------:R-:W-:Y:S01]  /*5f10*/  ISETP.GT.AND P3, PT, R14, 0x1, PT ;  /* 0x000000010e00780c */ /* 0x000fe20003f64270 */
[----:B------:R-:W-:Y:S01]  /*5f20*/  UIADD3 UR13, UR5, 0x180, URZ ;  /* 0x00000180050d7890 */ /* 0x000fe2000fffe03f */
[----:B------:R-:W-:Y:S01]  /*5f30*/  ISETP.NE.AND P1, PT, R5, 0x9, PT ;  /* 0x000000090500780c */ /* 0x000fe20003f25270 */
[----:B------:R-:W-:-:S02]  /*5f40*/  UIADD3.X UR5, URZ, UR21, URZ, UP0, !UPT ;  /* 0x000000153f057290 */ /* 0x000fc400087fe43f */
[----:B------:R-:W-:Y:S01]  /*5f50*/  UIADD3 UR14, UR8, 0x12180, URZ ;  /* 0x00012180080e7890 */ /* 0x000fe2000fffe03f */
[----:B------:R-:W-:Y:S02]  /*5f60*/  SEL R7, RZ, 0x1, P1 ;  /* 0x00000001ff077807 */ /* 0x000fe40000800000 */
[----:B------:R-:W-:Y:S01]  /*5f70*/  UMOV UR8, UR13 ;  /* 0x0000000d00087c82 */ /* 0x000fe20008000000 */
[----:B------:R-:W-:Y:S02]  /*5f80*/  SEL R5, R5, RZ, P1 ;  /* 0x000000ff05057207 */ /* 0x000fe40000800000 */
[----:B------:R-:W-:Y:S01]  /*5f90*/  LOP3.LUT R4, R4, R7, RZ, 0x3c, !PT ;  /* 0x0000000704047212 */ /* 0x000fe200078e3cff */
[----:B------:R0:W-:Y:S02]  /*5fa0*/  UTMALDG.3D [UR8], [UR4], desc[UR6] ;  /* 0x00000608040075b4 */ /* 0x0001e40008011000 */
[----:B0-----:R-:W-:Y:S01]  /*5fb0*/  UMOV UR8, UR14 ;  /* 0x0000000e00087c82 */ /* 0x001fe20008000000 */
[----:B------:R-:W-:-:S02]  /*5fc0*/  UMOV UR11, UR18 ;  /* 0x00000012000b7c82 */ /* 0x000fc40008000000 */
[----:B------:R0:W-:Y:S02]  /*5fd0*/  UTMALDG.3D [UR8], [UR22], desc[UR6] ;  /* 0x00000608160075b4 */ /* 0x0001e40008011000 */
[----:B0-----:R-:W-:Y:S05]  /*5fe0*/  @P3 BRA `(.L_x_175) ;  /* 0xfffffffc00483947 */ /* 0x001fea000383ffff */
.L_x_171:
[----:B------:R-:W-:Y:S05]  /*5ff0*/  BSYNC B1 ;  /* 0x0000000000017941 */ /* 0x000fea0003800000 */
.L_x_170:
[----:B------:R-:W2:Y:S01]  /*6000*/  LDL.64 R20, [R1] ;  /* 0x0000000001147983 */ /* 0x000ea20000100a00 */
[----:B------:R-:W-:Y:S01]  /*6010*/  LOP3.LUT P4, RZ, R10, 0xff, RZ, 0xc0, !PT ;  /* 0x000000ff0aff7812 */ /* 0x000fe2000788c0ff */
[----:B------:R-:W-:Y:S01]  /*6020*/  VIADD R7, R8, UR40 ;  /* 0x0000002808077c36 */ /* 0x000fe20008000000 */
[----:B------:R-:W-:Y:S01]  /*6030*/  ULDC.64 UR4, c[0x0][0x650] ;  /* 0x0001940000047ab9 */ /* 0x000fe20000000a00 */
[----:B------:R-:W-:Y:S01]  /*6040*/  IMAD.U32 R8, RZ, RZ, UR40 ;  /* 0x00000028ff087e24 */ /* 0x000fe2000f8e00ff */
[----:B------:R-:W-:Y:S01]  /*6050*/  UISETP.GE.U32.AND UP0, UPT, UR40, 0x9, UPT ;  /* 0x000000092800788c */ /* 0x000fe2000bf06070 */
[----:B------:R-:W-:Y:S01]  /*6060*/  BSSY B1, `(.L_x_176) ;  /* 0x000006b000017945 */ /* 0x000fe20003800000 */
[----:B------:R-:W-:Y:S01]  /*6070*/  ISETP.GT.U32.AND P1, PT, R7, 0x8, PT ;  /* 0x000000080700780c */ /* 0x000fe20003f24070 */
[----:B------:R-:W-:Y:S01]  /*6080*/  IMAD.MOV.U32 R22, RZ, RZ, -0x1 ;  /* 0xffffffffff167424 */ /* 0x000fe200078e00ff */
[----:B------:R-:W-:Y:S01]  /*6090*/  PRMT R10, RZ, 0x7610, R10 ;  /* 0x00007610ff0a7816 */ /* 0x000fe2000000000a */
[----:B------:R-:W-:Y:S01]  /*60a0*/  IMAD.MOV.U32 R19, RZ, RZ, -0x1 ;  /* 0xffffffffff137424 */ /* 0x000fe200078e00ff */
[----:B------:R-:W-:Y:S01]  /*60b0*/  ISETP.LT.U32.AND P1, PT, R8, 0x9, P1 ;  /* 0x000000090800780c */ /* 0x000fe20000f21070 */
[----:B------:R-:W-:Y:S01]  /*60c0*/  IMAD.MOV.U32 R18, RZ, RZ, -0x1 ;  /* 0xffffffffff127424 */ /* 0x000fe200078e00ff */
[----:B------:R-:W-:Y:S01]  /*60d0*/  PLOP3.LUT P3, PT, PT, PT, UP0, 0x80, 0x0 ;  /* 0x000000000000781c */ /* 0x000fe20003f6f008 */
[----:B------:R-:W0:Y:S01]  /*60e0*/  @P4 S2R R5, SR_CgaCtaId ;  /* 0x0000000000054919 */ /* 0x000e220000008800 */
[----:B------:R-:W-:-:S04]  /*60f0*/  @P4 MOV R4, 0x400 ;  /* 0x0000040000044802 */ /* 0x000fc80000000f00 */
[----:B0-----:R-:W-:Y:S01]  /*6100*/  @P4 LEA R6, R5, R4, 0x18 ;  /* 0x0000000405064211 */ /* 0x001fe200078ec0ff */
[----:B------:R-:W-:Y:S01]  /*6110*/  IMAD.WIDE.U32 R4, R7, 0x38e38e39, RZ ;  /* 0x38e38e3907047825 */ /* 0x000fe200078e00ff */
[----:B------:R-:W-:Y:S02]  /*6120*/  SEL R4, RZ, 0x1, !P1 ;  /* 0x00000001ff047807 */ /* 0x000fe40004800000 */
[----:B------:R0:W-:Y:S02]  /*6130*/  @P4 SYNCS.ARRIVE.TRANS64.A1T0 RZ, [R6+URZ+0xc8], RZ ;  /* 0x0000c8ff06ff49a7 */ /* 0x0001e4000810003f */
[----:B------:R-:W-:Y:S02]  /*6140*/  LOP3.LUT R3, R3, R4, RZ, 0x3c, !PT ;  /* 0x0000000403037212 */ /* 0x000fe400078e3cff */
[----:B------:R-:W-:Y:S02]  /*6150*/  PRMT R4, RZ, 0x7610, R4 ;  /* 0x00007610ff047816 */ /* 0x000fe40000000004 */
[----:B0-----:R-:W-:-:S04]  /*6160*/  SHF.R.U32.HI R6, RZ, 0x1, R5 ;  /* 0x00000001ff067819 */ /* 0x001fc80000011605 */
[----:B------:R-:W-:Y:S01]  /*6170*/  @P3 LOP3.LUT R3, R3, 0x1, R6, 0x78, !PT ;  /* 0x0000000103033812 */ /* 0x000fe200078e7806 */
[----:B------:R-:W-:Y:S01]  /*6180*/  IMAD R8, R6, -0x9, R7 ;  /* 0xfffffff706087824 */ /* 0x000fe200078e0207 */
[----:B--2---:R-:W-:-:S04]  /*6190*/  IADD3 R16, P4, R16, R20, RZ ;  /* 0x0000001410107210 */ /* 0x004fc80007f9e0ff */
[----:B------:R-:W-:Y:S01]  /*61a0*/  ISETP.GE.U32.AND P1, PT, R16, UR4, PT ;  /* 0x0000000410007c0c */ /* 0x000fe2000bf26070 */
[----:B------:R-:W-:-:S05]  /*61b0*/  IMAD.X R17, R17, 0x1, R0, P4 ;  /* 0x0000000111117824 */ /* 0x000fca00020e0600 */
[----:B------:R-:W-:-:S13]  /*61c0*/  ISETP.GE.U32.AND.EX P1, PT, R17, UR5, PT, P1 ;  /* 0x0000000511007c0c */ /* 0x000fda000bf26110 */
[----:B------:R-:W-:Y:S05]  /*61d0*/  @P1 BRA `(.L_x_177) ;  /* 0x00000004004c1947 */ /* 0x000fea0003800000 */
[----:B------:R-:W0:Y:S01]  /*61e0*/  S2R R12, SR_CTAID.X ;  /* 0x00000000000c7919 */ /* 0x000e220000002500 */
[----:B------:R-:W-:Y:S01]  /*61f0*/  ULDC.64 UR4, c[0x0][0x628] ;  /* 0x00018a0000047ab9 */ /* 0x000fe20000000a00 */
[----:B------:R-:W1:Y:S01]  /*6200*/  LDC R13, c[0x0][0x144] ;  /* 0x00005100ff0d7b82 */ /* 0x000e620000000800 */
[----:B------:R-:W-:Y:S01]  /*6210*/  ISETP.NE.U32.AND P1, PT, RZ, UR4, PT ;  /* 0x00000004ff007c0c */ /* 0x000fe2000bf25070 */
[----:B------:R-:W2:Y:S01]  /*6220*/  S2R R11, SR_CTAID.Y ;  /* 0x00000000000b7919 */ /* 0x000ea20000002600 */
[----:B------:R-:W-:Y:S01]  /*6230*/  ULDC UR6, c[0x0][0x150] ;  /* 0x0000540000067ab9 */ /* 0x000fe20000000800 */
[----:B------:R-:W-:Y:S01]  /*6240*/  ULDC UR7, c[0x0][0x630] ;  /* 0x00018c0000077ab9 */ /* 0x000fe20000000800 */
[----:B------:R-:W-:Y:S01]  /*6250*/  ISETP.NE.AND.EX P1, PT, RZ, UR5, PT, P1 ;  /* 0x00000005ff007c0c */ /* 0x000fe2000bf25310 */
[----:B------:R-:W-:Y:S01]  /*6260*/  IMAD.MOV.U32 R4, RZ, RZ, R16 ;  /* 0x000000ffff047224 */ /* 0x000fe200078e0010 */
[----:B0-----:R-:W-:-:S05]  /*6270*/  I2FP.F32.U32 R5, R12 ;  /* 0x0000000c00057245 */ /* 0x001fca0000201000 */
[----:B------:R-:W-:Y:S01]  /*6280*/  FMUL R14, R5, UR6 ;  /* 0x00000006050e7c20 */ /* 0x000fe20008400000 */
[----:B------:R-:W-:-:S05]  /*6290*/  IMAD.MOV.U32 R5, RZ, RZ, R17 ;  /* 0x000000ffff057224 */ /* 0x000fca00078e0011 */
[----:B--2---:R-:W-:Y:S05]  /*62a0*/  @!P1 BRA `(.L_x_178) ;  /* 0x0000000000289947 */ /* 0x004fea0003800000 */
[----:B------:R-:W-:Y:S02]  /*62b0*/  ULDC UR6, c[0x0][0x634] ;  /* 0x00018d0000067ab9 */ /* 0x000fe40000000800 */
[----:B------:R-:W-:-:S05]  /*62c0*/  IADD3 R5, P1, R16, UR6, RZ ;  /* 0x0000000610057c10 */ /* 0x000fca000ff3e0ff */
[----:B------:R-:W-:-:S04]  /*62d0*/  IMAD.X R15, RZ, RZ, R17, P1 ;  /* 0x000000ffff0f7224 */ /* 0x000fc800008e0611 */
[----:B------:R-:W-:-:S04]  /*62e0*/  IMAD.WIDE.U32 R6, R15, UR4, RZ ;  /* 0x000000040f067c25 */ /* 0x000fc8000f8e00ff */
[----:B------:R-:W-:-:S04]  /*62f0*/  IMAD.WIDE.U32 R6, P1, R5, UR5, R6 ;  /* 0x0000000505067c25 */ /* 0x000fc8000f820006 */
[----:B------:R-:W-:-:S04]  /*6300*/  IMAD.WIDE.U32 R4, R5, UR4, RZ ;  /* 0x0000000405047c25 */ /* 0x000fc8000f8e00ff */
[----:B------:R-:W-:Y:S01]  /*6310*/  IMAD.MOV.U32 R4, RZ, RZ, R7 ;  /* 0x000000ffff047224 */ /* 0x000fe200078e0007 */
[----:B------:R-:W-:Y:S01]  /*6320*/  IADD3 RZ, P3, R5, R6, RZ ;  /* 0x0000000605ff7210 */ /* 0x000fe20007f7e0ff */
[----:B------:R-:W-:-:S04]  /*6330*/  IMAD.X R5, RZ, RZ, RZ, P1 ;  /* 0x000000ffff057224 */ /* 0x000fc800008e06ff */
[----:B------:R-:W-:-:S08]  /*6340*/  IMAD.WIDE.U32.X R4, R15, UR5, R4, P3 ;  /* 0x000000050f047c25 */ /* 0x000fd000098e0404 */
.L_x_178:
[--C-:B------:R-:W-:Y:S01]  /*6350*/  SHF.R.U64 R18, R4, UR7, R5.reuse ;  /* 0x0000000704127c19 */ /* 0x100fe20008001205 */
[----:B------:R-:W0:Y:S01]  /*6360*/  F2I.U32.TRUNC.NTZ R14, R14 ;  /* 0x0000000e000e7305 */ /* 0x000e22000020f000 */
[----:B------:R-:W-:Y:S01]  /*6370*/  SHF.R.U32.HI R4, RZ, UR7, R5 ;  /* 0x00000007ff047c19 */ /* 0x000fe20008011605 */
[----:B------:R-:W-:Y:S01]  /*6380*/  ULDC.64 UR4, c[0x0][0x620] ;  /* 0x0001880000047ab9 */ /* 0x000fe20000000a00 */
[----:B------:R-:W-:Y:S01]  /*6390*/  IADD3 R7, P1, RZ, -R18, RZ ;  /* 0x80000012ff077210 */ /* 0x000fe20007f3e0ff */
[----:B------:R-:W-:Y:S01]  /*63a0*/  ULDC.64 UR6, c[0x0][0x640] ;  /* 0x0001900000067ab9 */ /* 0x000fe20000000a00 */
[----:B------:R-:W2:Y:S03]  /*63b0*/  LDC R20, c[0x0][0x148] ;  /* 0x00005200ff147b82 */ /* 0x000ea60000000800 */
[----:B------:R-:W-:Y:S01]  /*63c0*/  IMAD.X R4, RZ, RZ, ~R4, P1 ;  /* 0x000000ffff047224 */ /* 0x000fe200008e0e04 */
[----:B------:R-:W-:-:S03]  /*63d0*/  ISETP.NE.U32.AND P1, PT, RZ, UR6, PT ;  /* 0x00000006ff007c0c */ /* 0x000fc6000bf25070 */
[----:B------:R-:W-:Y:S01]  /*63e0*/  IMAD R6, R4, UR4, RZ ;  /* 0x0000000404067c24 */ /* 0x000fe2000f8e02ff */
[----:B------:R-:W-:Y:S01]  /*63f0*/  ISETP.NE.AND.EX P1, PT, RZ, UR7, PT, P1 ;  /* 0x00000007ff007c0c */ /* 0x000fe2000bf25310 */
[----:B------:R-:W-:Y:S01]  /*6400*/  IMAD.WIDE.U32 R4, R7, UR4, R16 ;  /* 0x0000000407047c25 */ /* 0x000fe2000f8e0010 */
[----:B------:R-:W-:-:S03]  /*6410*/  ULDC UR4, c[0x0][0x618] ;  /* 0x0001860000047ab9 */ /* 0x000fc60000000800 */
[----:B------:R-:W-:Y:S01]  /*6420*/  IMAD R7, R7, UR5, R6 ;  /* 0x0000000507077c24 */ /* 0x000fe2000f8e0206 */
[----:B------:R-:W-:Y:S01]  /*6430*/  ULDC UR5, c[0x0][0x154] ;  /* 0x0000550000057ab9 */ /* 0x000fe20000000800 */
[----:B0-----:R-:W-:Y:S02]  /*6440*/  IMAD.MOV R6, RZ, RZ, -R14 ;  /* 0x000000ffff067224 */ /* 0x001fe400078e0a0e */
[----:B------:R-:W-:Y:S02]  /*6450*/  IMAD.IADD R5, R5, 0x1, R7 ;  /* 0x0000000105057824 */ /* 0x000fe400078e0207 */
[----:B-1----:R-:W-:Y:S01]  /*6460*/  IMAD R12, R13, R6, R12 ;  /* 0x000000060d0c7224 */ /* 0x002fe200078e020c */
[----:B------:R-:W-:Y:S02]  /*6470*/  I2FP.F32.U32 R6, R11 ;  /* 0x0000000b00067245 */ /* 0x000fe40000201000 */
[--C-:B------:R-:W-:Y:S02]  /*6480*/  SHF.R.U64 R13, R4, UR4, R5.reuse ;  /* 0x00000004040d7c19 */ /* 0x100fe40008001205 */
[----:B------:R-:W-:Y:S01]  /*6490*/  SHF.R.U32.HI R4, RZ, UR4, R5 ;  /* 0x00000004ff047c19 */ /* 0x000fe20008011605 */
[----:B------:R-:W-:Y:S01]  /*64a0*/  FMUL R6, R6, UR5 ;  /* 0x0000000506067c20 */ /* 0x000fe20008400000 */
[----:B------:R-:W-:-:S02]  /*64b0*/  ULDC UR4, c[0x0][0x608] ;  /* 0x0001820000047ab9 */ /* 0x000fc40000000800 */
[--C-:B------:R-:W-:Y:S01]  /*64c0*/  SHF.R.U64 R15, R13, UR4, R4.reuse ;  /* 0x000000040d0f7c19 */ /* 0x100fe20008001204 */
[----:B------:R0:W1:Y:S01]  /*64d0*/  F2I.U32.TRUNC.NTZ R21, R6 ;  /* 0x0000000600157305 */ /* 0x000062000020f000 */
[----:B------:R-:W-:Y:S01]  /*64e0*/  SHF.R.U32.HI R4, RZ, UR4, R4 ;  /* 0x00000004ff047c19 */ /* 0x000fe20008011604 */
[----:B------:R-:W-:-:S03]  /*64f0*/  ULDC UR4, c[0x0][0x658] ;  /* 0x0001960000047ab9 */ /* 0x000fc60000000800 */
[--C-:B------:R-:W-:Y:S02]  /*6500*/  SHF.R.U64 R14, R15, UR4, R4.reuse ;  /* 0x000000040f0e7c19 */ /* 0x100fe40008001204 */
[----:B------:R-:W-:-:S03]  /*6510*/  SHF.R.U32.HI R19, RZ, UR4, R4 ;  /* 0x00000004ff137c19 */ /* 0x000fc60008011604 */
[----:B------:R-:W-:Y:S02]  /*6520*/  IMAD.MOV.U32 R4, RZ, RZ, R14 ;  /* 0x000000ffff047224 */ /* 0x000fe400078e000e */
[----:B------:R-:W-:Y:S01]  /*6530*/  IMAD.MOV.U32 R5, RZ, RZ, R19 ;  /* 0x000000ffff057224 */ /* 0x000fe200078e0013 */
[----:B0-----:R-:W-:Y:S06]  /*6540*/  @!P1 BRA `(.L_x_179) ;  /* 0x0000000000289947 */ /* 0x001fec0003800000 */
        /* <DEDUP_REMOVED lines=10> */
.L_x_179:
[----:B------:R-:W-:Y:S01]  /*65f0*/  ISETP.NE.AND P1, PT, R2, 0x1, PT ;  /* 0x000000010200780c */ /* 0x000fe20003f25270 */
[----:B------:R-:W-:Y:S01]  /*6600*/  ULDC UR4, c[0x0][0x648] ;  /* 0x0001920000047ab9 */ /* 0x000fe20000000800 */
[----:B------:R-:W-:Y:S01]  /*6610*/  LOP3.LUT R15, R15, UR16, RZ, 0xc0, !PT ;  /* 0x000000100f0f7c12 */ /* 0x000fe2000f8ec0ff */
[----:B-1----:R-:W-:Y:S01]  /*6620*/  IMAD.MOV R21, RZ, RZ, -R21 ;  /* 0x000000ffff157224 */ /* 0x002fe200078e0a15 */
[----:B------:R-:W-:Y:S01]  /*6630*/  SHF.R.U64 R4, R4, UR4, R5 ;  /* 0x0000000404047c19 */ /* 0x000fe20008001205 */
[----:B------:R-:W-:Y:S01]  /*6640*/  ULDC UR4, c[0x0][0x638] ;  /* 0x00018e0000047ab9 */ /* 0x000fe20000000800 */
[----:B------:R-:W-:Y:S01]  /*6650*/  LOP3.LUT R13, R13, UR15, RZ, 0xc0, !PT ;  /* 0x0000000f0d0d7c12 */ /* 0x000fe2000f8ec0ff */
[----:B------:R-:W-:Y:S02]  /*6660*/  ULDC UR5, c[0x0][0x610] ;  /* 0x0001840000057ab9 */ /* 0x000fe40000000800 */
[----:B------:R-:W-:Y:S02]  /*6670*/  IMAD.MOV R5, RZ, RZ, -R4 ;  /* 0x000000ffff057224 */ /* 0x000fe400078e0a04 */
[----:B------:R-:W-:-:S02]  /*6680*/  IMAD R15, R4, UR17, R15 ;  /* 0x00000011040f7c24 */ /* 0x000fc4000f8e020f */
[----:B--2---:R-:W-:Y:S02]  /*6690*/  @P1 IMAD R12, R20, R21, R11 ;  /* 0x00000015140c1224 */ /* 0x004fe400078e020b */
[----:B------:R-:W-:Y:S01]  /*66a0*/  IMAD R14, R5, UR4, R14 ;  /* 0x00000004050e7c24 */ /* 0x000fe2000f8e020e */
[----:B------:R-:W-:Y:S01]  /*66b0*/  ULDC UR4, c[0x0][0x600] ;  /* 0x0001800000047ab9 */ /* 0x000fe20000000800 */
[----:B------:R-:W-:Y:S02]  /*66c0*/  IMAD R12, R15, UR5, R12 ;  /* 0x000000050f0c7c24 */ /* 0x000fe4000f8e020c */
[----:B------:R-:W-:Y:S02]  /*66d0*/  IMAD R5, R14, UR4, R13 ;  /* 0x000000040e057c24 */ /* 0x000fe4000f8e020d */
[----:B------:R-:W-:-:S03]  /*66e0*/  IMAD.MOV.U32 R4, RZ, RZ, 0x1 ;  /* 0x00000001ff047424 */ /* 0x000fc600078e00ff */
[----:B------:R-:W-:Y:S02]  /*66f0*/  SEL R19, R5, R12, !P1 ;  /* 0x0000000c05137207 */ /* 0x000fe40004800000 */
[----:B------:R-:W-:-:S07]  /*6700*/  SEL R22, R12, R5, !P1 ;  /* 0x000000050c167207 */ /* 0x000fce0004800000 */
.L_x_177:
[----:B------:R-:W-:Y:S05]  /*6710*/  BSYNC B1 ;  /* 0x0000000000017941 */ /* 0x000fea0003800000 */
.L_x_176:
[----:B------:R-:W-:-:S13]  /*6720*/  LOP3.LUT P1, RZ, R4, 0xff, RZ, 0xc0, !PT ;  /* 0x000000ff04ff7812 */ /* 0x000fda000782c0ff */
[----:B------:R-:W-:Y:S05]  /*6730*/  @P1 BRA `(.L_x_180) ;  /* 0xfffffff400401947 */ /* 0x000fea000383ffff */
[----:B------:R-:W-:Y:S05]  /*6740*/  BSYNC B0 ;  /* 0x0000000000007941 */ /* 0x000fea0003800000 */
.L_x_168:
[----:B------:R-:W-:-:S03]  /*6750*/  UMOV UR4, 0xffffffff ;  /* 0xffffffff00047882 */ /* 0x000fc60000000000 */
[----:B------:R-:W-:Y:S05]  /*6760*/  BRA.DIV UR4, `(.L_x_181) ;  /* 0x0000000604fc7947 */ /* 0x000fea000b800000 */
[----:B------:R-:W-:-:S13]  /*6770*/  ELECT P6, URZ, PT ;  /* 0x00000000003f782f */ /* 0x000fda00038c0000 */
.L_x_202:
[----:B------:R-:W-:Y:S04]  /*6780*/  BSSY B0, `(.L_x_182) ;  /* 0x0000058000007945 */ /* 0x000fe80003800000 */
[----:B------:R-:W-:Y:S05]  /*6790*/  @!P6 BRA `(.L_x_183) ;  /* 0x000000040058e947 */ /* 0x000fea0003800000 */
[----:B------:R-:W-:-:S04]  /*67a0*/  LOP3.LUT R23, R23, 0x2, RZ, 0xfc, !PT ;  /* 0x0000000217177812 */ /* 0x000fc800078efcff */
[----:B------:R-:W-:-:S13]  /*67b0*/  ISETP.NE.AND P0, PT, R23, 0x3, PT ;  /* 0x000000031700780c */ /* 0x000fda0003f05270 */
[----:B------:R-:W-:Y:S05]  /*67c0*/  @!P0 BRA `(.L_x_184) ;  /* 0x0000000000048947 */ /* 0x000fea0003800000 */
[----:B------:R-:W-:Y:S01]  /*67d0*/  BPT.TRAP 0x1 ;  /* 0x000000040000795c */ /* 0x000fe20000300000 */
.L_x_184:
[----:B------:R-:W0:Y:S01]  /*67e0*/  S2R R5, SR_CgaCtaId ;  /* 0x0000000000057919 */ /* 0x000e220000008800 */
[----:B------:R-:W-:Y:S02]  /*67f0*/  MOV R0, 0x400 ;  /* 0x0000040000007802 */ /* 0x000fe40000000f00 */
[----:B------:R-:W-:Y:S02]  /*6800*/  SHF.L.U32 R2, R3, 0x1f, RZ ;  /* 0x0000001f03027819 */ /* 0x000fe400000006ff */
[----:B0-----:R-:W-:-:S05]  /*6810*/  LEA R5, R5, R0, 0x18 ;  /* 0x0000000005057211 */ /* 0x001fca00078ec0ff */
[----:B------:R-:W-:-:S04]  /*6820*/  VIADD R5, R5, 0x48 ;  /* 0x0000004805057836 */ /* 0x000fc80000000000 */
[C---:B------:R-:W-:Y:S02]  /*6830*/  IMAD R7, R8.reuse, 0x8, R5 ;  /* 0x0000000808077824 */ /* 0x040fe400078e0205 */
[----:B------:R-:W-:Y:S02]  /*6840*/  VIADD R8, R8, 0x1 ;  /* 0x0000000108087836 */ /* 0x000fe40000000000 */
[----:B------:R-:W0:Y:S03]  /*6850*/  SYNCS.PHASECHK.TRANS64.TRYWAIT P0, [R7+URZ], R2 ;  /* 0x00000002070075a7 */ /* 0x000e26000800017f */
[----:B------:R-:W-:-:S04]  /*6860*/  ISETP.NE.AND P1, PT, R8, 0x9, PT ;  /* 0x000000090800780c */ /* 0x000fc80003f25270 */
[----:B------:R-:W-:Y:S02]  /*6870*/  SEL R0, RZ, 0x1, P1 ;  /* 0x00000001ff007807 */ /* 0x000fe40000800000 */
[----:B------:R-:W-:Y:S02]  /*6880*/  SEL R8, R8, RZ, P1 ;  /* 0x000000ff08087207 */ /* 0x000fe40000800000 */
[----:B------:R-:W-:-:S03]  /*6890*/  LOP3.LUT R9, R3, R0, RZ, 0x3c, !PT ;  /* 0x0000000003097212 */ /* 0x000fc600078e3cff */
[----:B------:R-:W-:Y:S01]  /*68a0*/  IMAD R6, R8, 0x8, R5 ;  /* 0x0000000808067824 */ /* 0x000fe200078e0205 */
[----:B------:R-:W-:Y:S01]  /*68b0*/  SHF.L.U32 R3, R9, 0x1f, RZ ;  /* 0x0000001f09037819 */ /* 0x000fe200000006ff */
[----:B0-----:R-:W-:Y:S06]  /*68c0*/  @!P0 BRA `(.L_x_185) ;  /* 0x0000000400c48947 */ /* 0x001fec0003800000 */
.L_x_203:
[----:B------:R-:W1:Y:S01]  /*68d0*/  SYNCS.PHASECHK.TRANS64.TRYWAIT P0, [R6+URZ], R3 ;  /* 0x00000003060075a7 */ /* 0x000e62000800017f */
[----:B------:R-:W-:-:S05]  /*68e0*/  VIADD R0, R8, 0x1 ;  /* 0x0000000108007836 */ /* 0x000fca0000000000 */
[----:B------:R-:W-:-:S04]  /*68f0*/  ISETP.NE.AND P1, PT, R0, 0x9, PT ;  /* 0x000000090000780c */ /* 0x000fc80003f25270 */
[----:B0-----:R-:W-:Y:S02]  /*6900*/  SEL R2, RZ, 0x1, P1 ;  /* 0x00000001ff027807 */ /* 0x001fe40000800000 */
[----:B------:R-:W-:Y:S02]  /*6910*/  SEL R0, R0, RZ, P1 ;  /* 0x000000ff00007207 */ /* 0x000fe40000800000 */
[----:B------:R-:W-:-:S03]  /*6920*/  LOP3.LUT R9, R9, R2, RZ, 0x3c, !PT ;  /* 0x0000000209097212 */ /* 0x000fc600078e3cff */
[----:B------:R-:W-:Y:S01]  /*6930*/  IMAD R7, R0, 0x8, R5 ;  /* 0x0000000800077824 */ /* 0x000fe200078e0205 */
[----:B------:R-:W-:Y:S01]  /*6940*/  SHF.L.U32 R4, R9, 0x1f, RZ ;  /* 0x0000001f09047819 */ /* 0x000fe200000006ff */
[----:B-1----:R-:W-:Y:S06]  /*6950*/  @!P0 BRA `(.L_x_186) ;  /* 0x0000000400b48947 */ /* 0x002fec0003800000 */
.L_x_204:
[----:B------:R-:W1:Y:S01]  /*6960*/  SYNCS.PHASECHK.TRANS64.TRYWAIT P0, [R7+URZ], R4 ;  /* 0x00000004070075a7 */ /* 0x000e62000800017f */
[----:B------:R-:W-:-:S05]  /*6970*/  VIADD R0, R0, 0x1 ;  /* 0x0000000100007836 */ /* 0x000fca0000000000 */
[----:B------:R-:W-:-:S04]  /*6980*/  ISETP.NE.AND P1, PT, R0, 0x9, PT ;  /* 0x000000090000780c */ /* 0x000fc80003f25270 */
[----:B------:R-:W-:Y:S02]  /*6990*/  SEL R2, RZ, 0x1, P1 ;  /* 0x00000001ff027807 */ /* 0x000fe40000800000 */
[----:B------:R-:W-:Y:S02]  /*69a0*/  SEL R0, R0, RZ, P1 ;  /* 0x000000ff00007207 */ /* 0x000fe40000800000 */
[----:B------:R-:W-:-:S03]  /*69b0*/  LOP3.LUT R9, R9, R2, RZ, 0x3c, !PT ;  /* 0x0000000209097212 */ /* 0x000fc600078e3cff */
[----:B0-----:R-:W-:Y:S01]  /*69c0*/  IMAD R6, R0, 0x8, R5 ;  /* 0x0000000800067824 */ /* 0x001fe200078e0205 */
[----:B------:R-:W-:Y:S01]  /*69d0*/  SHF.L.U32 R3, R9, 0x1f, RZ ;  /* 0x0000001f09037819 */ /* 0x000fe200000006ff */
[----:B-1----:R-:W-:Y:S06]  /*69e0*/  @!P0 BRA `(.L_x_187) ;  /* 0x0000000400a48947 */ /* 0x002fec0003800000 */
.L_x_205:
        /* <DEDUP_REMOVED lines=9> */
.L_x_206:
        /* <DEDUP_REMOVED lines=9> */
.L_x_207:
        /* <DEDUP_REMOVED lines=9> */
.L_x_208:
        /* <DEDUP_REMOVED lines=9> */
.L_x_209:
[----:B------:R-:W1:Y:S01]  /*6c30*/  SYNCS.PHASECHK.TRANS64.TRYWAIT P0, [R6+URZ], R3 ;  /* 0x00000003060075a7 */ /* 0x000e62000800017f */
[----:B------:R-:W-:-:S05]  /*6c40*/  VIADD R0, R0, 0x1 ;  /* 0x0000000100007836 */ /* 0x000fca0000000000 */
[----:B------:R-:W-:-:S04]  /*6c50*/  ISETP.NE.AND P1, PT, R0, 0x9, PT ;  /* 0x000000090000780c */ /* 0x000fc80003f25270 */
[----:B------:R-:W-:Y:S02]  /*6c60*/  SEL R2, RZ, 0x1, P1 ;  /* 0x00000001ff027807 */ /* 0x000fe40000800000 */
[----:B------:R-:W-:Y:S02]  /*6c70*/  SEL R0, R0, RZ, P1 ;  /* 0x000000ff00007207 */ /* 0x000fe40000800000 */
[----:B------:R-:W-:Y:S01]  /*6c80*/  LOP3.LUT R2, R9, R2, RZ, 0x3c, !PT ;  /* 0x0000000209027212 */ /* 0x000fe200078e3cff */
[----:B-1----:R-:W-:Y:S06]  /*6c90*/  @!P0 BRA `(.L_x_192) ;  /* 0x00000004005c8947 */ /* 0x002fec0003800000 */
.L_x_210:
[----:B------:R-:W-:Y:S01]  /*6ca0*/  IMAD R5, R0, 0x8, R5 ;  /* 0x0000000800057824 */ /* 0x000fe200078e0205 */
[----:B------:R-:W-:-:S07]  /*6cb0*/  SHF.L.U32 R0, R2, 0x1f, RZ ;  /* 0x0000001f02007819 */ /* 0x000fce00000006ff */
.L_x_193:
[----:B--2---:R2:W3:Y:S02]  /*6cc0*/  SYNCS.PHASECHK.TRANS64.TRYWAIT P0, [R5+URZ], R0 ;  /* 0x00000000050075a7 */ /* 0x0044e4000800017f */
[----:B---3--:R-:W-:Y:S05]  /*6cd0*/  @!P0 NANOSLEEP.SYNCS 0x989680 ;  /* 0x009896800000895d */ /* 0x008fea0003900000 */
[----:B------:R-:W3:Y:S02]  /*6ce0*/  @!P0 SYNCS.PHASECHK.TRANS64 P0, [R5+URZ], R0 ;  /* 0x00000000050085a7 */ /* 0x000ee4000800007f */
[----:B---3--:R-:W-:Y:S05]  /*6cf0*/  @!P0 BRA `(.L_x_193) ;  /* 0xfffffffc00f08947 */ /* 0x008fea000383ffff */
.L_x_183:
[----:B------:R-:W-:Y:S05]  /*6d00*/  BSYNC B0 ;  /* 0x0000000000007941 */ /* 0x000fea0003800000 */
.L_x_182:
[----:B------:R-:W-:Y:S05]  /*6d10*/  EXIT ;  /* 0x000000000000794d */ /* 0x000fea0003800000 */
.L_x_16:
[----:B0-----:R-:W-:-:S04]  /*6d20*/  IMAD.U32 R3, RZ, RZ, UR43 ;  /* 0x0000002bff037e24 */ /* 0x001fc8000f8e00ff */
[----:B------:R0:W1:Y:S03]  /*6d30*/  SYNCS.PHASECHK.TRANS64.TRYWAIT P0, [R3+URZ+-0x8], R0 ;  /* 0xfffff800030075a7 */ /* 0x000066000800017f */
[----:B-1----:R-:W-:Y:S05]  /*6d40*/  @!P0 NANOSLEEP.SYNCS 0x989680 ;  /* 0x009896800000895d */ /* 0x002fea0003900000 */
[----:B------:R-:W1:Y:S02]  /*6d50*/  @!P0 SYNCS.PHASECHK.TRANS64 P0, [R3+URZ+-0x8], R0 ;  /* 0xfffff800030085a7 */ /* 0x000e64000800007f */
[----:B-1----:R-:W-:Y:S05]  /*6d60*/  @!P0 BRA `(.L_x_16) ;  /* 0xfffffffc00ec8947 */ /* 0x002fea000383ffff */
[----:B------:R-:W-:Y:S05]  /*6d70*/  BRA `(.L_x_194) ;  /* 0xffffffa800187947 */ /* 0x000fea000383ffff */
.L_x_21:
[----:B-1----:R1:W2:Y:S02]  /*6d80*/  SYNCS.PHASECHK.TRANS64.TRYWAIT P1, [R3+URZ], R0 ;  /* 0x00000000030075a7 */ /* 0x0022a4000802017f */
[----:B--2---:R-:W-:Y:S05]  /*6d90*/  @!P1 NANOSLEEP.SYNCS 0x989680 ;  /* 0x009896800000995d */ /* 0x004fea0003900000 */
[----:B------:R-:W2:Y:S02]  /*6da0*/  @!P1 SYNCS.PHASECHK.TRANS64 P1, [R3+URZ], R0 ;  /* 0x00000000030095a7 */ /* 0x000ea4000802007f */
[----:B--2---:R-:W-:Y:S05]  /*6db0*/  @!P1 BRA `(.L_x_21) ;  /* 0xfffffffc00f09947 */ /* 0x004fea000383ffff */
[----:B------:R-:W-:Y:S05]  /*6dc0*/  BRA `(.L_x_20) ;  /* 0xffffffa800907947 */ /* 0x000fea000383ffff */
.L_x_26:
[----:B-1----:R-:W-:-:S04]  /*6dd0*/  IMAD.U32 R4, RZ, RZ, UR4 ;  /* 0x00000004ff047e24 */ /* 0x002fc8000f8e00ff */
[----:B------:R1:W2:Y:S03]  /*6de0*/  SYNCS.PHASECHK.TRANS64.TRYWAIT P1, [R4+URZ], R3 ;  /* 0x00000003040075a7 */ /* 0x0002a6000802017f */
[----:B--2---:R-:W-:Y:S05]  /*6df0*/  @!P1 NANOSLEEP.SYNCS 0x989680 ;  /* 0x009896800000995d */ /* 0x004fea0003900000 */
[----:B------:R-:W2:Y:S02]  /*6e00*/  @!P1 SYNCS.PHASECHK.TRANS64 P1, [R4+URZ], R3 ;  /* 0x00000003040095a7 */ /* 0x000ea4000802007f */
[----:B--2---:R-:W-:Y:S05]  /*6e10*/  @!P1 BRA `(.L_x_26) ;  /* 0xfffffffc00ec9947 */ /* 0x004fea000383ffff */
[----:B------:R-:W-:Y:S05]  /*6e20*/  BRA `(.L_x_25) ;  /* 0xffffffac00607947 */ /* 0x000fea000383ffff */
.L_x_32:
[----:B0-----:R-:W-:-:S04]  /*6e30*/  IMAD.U32 R4, RZ, RZ, UR43 ;  /* 0x0000002bff047e24 */ /* 0x001fc8000f8e00ff */
[----:B------:R0:W1:Y:S03]  /*6e40*/  SYNCS.PHASECHK.TRANS64.TRYWAIT P0, [R4+URZ+0x8], R3 ;  /* 0x00000803040075a7 */ /* 0x000066000800017f */
[----:B-1----:R-:W-:Y:S05]  /*6e50*/  @!P0 NANOSLEEP.SYNCS 0x989680 ;  /* 0x009896800000895d */ /* 0x002fea0003900000 */
[----:B------:R-:W1:Y:S02]  /*6e60*/  @!P0 SYNCS.PHASECHK.TRANS64 P0, [R4+URZ+0x8], R3 ;  /* 0x00000803040085a7 */ /* 0x000e64000800007f */
[----:B-1----:R-:W-:Y:S05]  /*6e70*/  @!P0 BRA `(.L_x_32) ;  /* 0xfffffffc00ec8947 */ /* 0x002fea000383ffff */
[----:B------:R-:W-:Y:S05]  /*6e80*/  BRA `(.L_x_195) ;  /* 0xffffffb0008c7947 */ /* 0x000fea000383ffff */
.L_x_169:
[----:B------:R-:W-:Y:S01]  /*6e90*/  BSSY B1, `(.L_x_196) ;  /* 0x0000006000017945 */ /* 0x000fe20003800000 */
[----:B------:R-:W-:-:S07]  /*6ea0*/  IMAD.MOV.U32 R15, RZ, RZ, -0x1 ;  /* 0xffffffffff0f7424 */ /* 0x000fce00078e00ff */
[----:B-----5:R-:W-:Y:S05]  /*6eb0*/  WARPSYNC.COLLECTIVE R15, `(.L_x_197) ;  /* 0x000000000f0c7348 */ /* 0x020fea0003c00000 */
[----:B------:R-:W-:Y:S02]  /*6ec0*/  ELECT P6, UR62, PT ;  /* 0x00000000003e782f */ /* 0x000fe400038c0000 */
[----:B------:R-:W-:Y:S01]  /*6ed0*/  MOV R14, UR62 ;  /* 0x0000003e000e7c02 */ /* 0x000fe20008000f00 */
[----:B-----5:R-:W-:Y:S10]  /*6ee0*/  ENDCOLLECTIVE ;  /* 0x000000000000791b */ /* 0x020ff40003800000 */
.L_x_197:
[----:B------:R-:W-:Y:S05]  /*6ef0*/  BSYNC B1 ;  /* 0x0000000000017941 */ /* 0x000fea0003800000 */
.L_x_196:
[----:B------:R-:W-:Y:S05]  /*6f00*/  BRA `(.L_x_198) ;  /* 0xffffffec00587947 */ /* 0x000fea000383ffff */
.L_x_172:
[----:B-1----:R1:W2:Y:S02]  /*6f10*/  SYNCS.PHASECHK.TRANS64.TRYWAIT P1, [R11+URZ+0x48], R6 ;  /* 0x000048060b0075a7 */ /* 0x0022a4000802017f */
[----:B--2---:R-:W-:Y:S05]  /*6f20*/  @!P1 NANOSLEEP.SYNCS 0x989680 ;  /* 0x009896800000995d */ /* 0x004fea0003900000 */
[----:B------:R-:W2:Y:S02]  /*6f30*/  @!P1 SYNCS.PHASECHK.TRANS64 P1, [R11+URZ+0x48], R6 ;  /* 0x000048060b0095a7 */ /* 0x000ea4000802007f */
[----:B--2---:R-:W-:Y:S05]  /*6f40*/  @!P1 BRA `(.L_x_172) ;  /* 0xfffffffc00f09947 */ /* 0x004fea000383ffff */
[----:B------:R-:W-:Y:S05]  /*6f50*/  BRA `(.L_x_199) ;  /* 0xffffffec008c7947 */ /* 0x000fea000383ffff */
.L_x_181:
[----:B------:R-:W-:Y:S01]  /*6f60*/  BSSY B0, `(.L_x_200) ;  /* 0x0000006000007945 */ /* 0x000fe20003800000 */
[----:B------:R-:W-:-:S07]  /*6f70*/  IMAD.MOV.U32 R15, RZ, RZ, -0x1 ;  /* 0xffffffffff0f7424 */ /* 0x000fce00078e00ff */
[----:B-----5:R-:W-:Y:S05]  /*6f80*/  WARPSYNC.COLLECTIVE R15, `(.L_x_201) ;  /* 0x000000000f0c7348 */ /* 0x020fea0003c00000 */
[----:B------:R-:W-:Y:S02]  /*6f90*/  ELECT P6, UR62, PT ;  /* 0x00000000003e782f */ /* 0x000fe400038c0000 */
[----:B------:R-:W-:Y:S01]  /*6fa0*/  MOV R14, UR62 ;  /* 0x0000003e000e7c02 */ /* 0x000fe20008000f00 */
[----:B-----5:R-:W-:Y:S10]  /*6fb0*/  ENDCOLLECTIVE ;  /* 0x000000000000791b */ /* 0x020ff40003800000 */
.L_x_201:
[----:B------:R-:W-:Y:S05]  /*6fc0*/  BSYNC B0 ;  /* 0x0000000000007941 */ /* 0x000fea0003800000 */
.L_x_200:
[----:B------:R-:W-:Y:S05]  /*6fd0*/  BRA `(.L_x_202) ;  /* 0xfffffff400e87947 */ /* 0x000fea000383ffff */
.L_x_185:
[----:B0-----:R0:W1:Y:S02]  /*6fe0*/  SYNCS.PHASECHK.TRANS64.TRYWAIT P0, [R7+URZ], R2 ;  /* 0x00000002070075a7 */ /* 0x001064000800017f */
[----:B-1----:R-:W-:Y:S05]  /*6ff0*/  @!P0 NANOSLEEP.SYNCS 0x989680 ;  /* 0x009896800000895d */ /* 0x002fea0003900000 */
[----:B------:R-:W1:Y:S02]  /*7000*/  @!P0 SYNCS.PHASECHK.TRANS64 P0, [R7+URZ], R2 ;  /* 0x00000002070085a7 */ /* 0x000e64000800007f */
[----:B-1----:R-:W-:Y:S05]  /*7010*/  @!P0 BRA `(.L_x_185) ;  /* 0xfffffffc00f08947 */ /* 0x002fea000383ffff */
[----:B------:R-:W-:Y:S05]  /*7020*/  BRA `(.L_x_203) ;  /* 0xfffffff800287947 */ /* 0x000fea000383ffff */
.L_x_186:
[----:B0-----:R0:W1:Y:S02]  /*7030*/  SYNCS.PHASECHK.TRANS64.TRYWAIT P0, [R6+URZ], R3 ;  /* 0x00000003060075a7 */ /* 0x001064000800017f */
[----:B-1----:R-:W-:Y:S05]  /*7040*/  @!P0 NANOSLEEP.SYNCS 0x989680 ;  /* 0x009896800000895d */ /* 0x002fea0003900000 */
[----:B------:R-:W1:Y:S02]  /*7050*/  @!P0 SYNCS.PHASECHK.TRANS64 P0, [R6+URZ], R3 ;  /* 0x00000003060085a7 */ /* 0x000e64000800007f */
[----:B-1----:R-:W-:Y:S05]  /*7060*/  @!P0 BRA `(.L_x_186) ;  /* 0xfffffffc00f08947 */ /* 0x002fea000383ffff */
[----:B------:R-:W-:Y:S05]  /*7070*/  BRA `(.L_x_204) ;  /* 0xfffffff800387947 */ /* 0x000fea000383ffff */
.L_x_187:
[----:B0-----:R0:W1:Y:S02]  /*7080*/  SYNCS.PHASECHK.TRANS64.TRYWAIT P0, [R7+URZ], R4 ;  /* 0x00000004070075a7 */ /* 0x001064000800017f */
[----:B-1----:R-:W-:Y:S05]  /*7090*/  @!P0 NANOSLEEP.SYNCS 0x989680 ;  /* 0x009896800000895d */ /* 0x002fea0003900000 */
[----:B------:R-:W1:Y:S02]  /*70a0*/  @!P0 SYNCS.PHASECHK.TRANS64 P0, [R7+URZ], R4 ;  /* 0x00000004070085a7 */ /* 0x000e64000800007f */
[----:B-1----:R-:W-:Y:S05]  /*70b0*/  @!P0 BRA `(.L_x_187) ;  /* 0xfffffffc00f08947 */ /* 0x002fea000383ffff */
[----:B------:R-:W-:Y:S05]  /*70c0*/  BRA `(.L_x_205) ;  /* 0xfffffff800487947 */ /* 0x000fea000383ffff */
.L_x_188:
[----:B0-----:R0:W1:Y:S02]  /*70d0*/  SYNCS.PHASECHK.TRANS64.TRYWAIT P0, [R6+URZ], R3 ;  /* 0x00000003060075a7 */ /* 0x001064000800017f */
[----:B-1----:R-:W-:Y:S05]  /*70e0*/  @!P0 NANOSLEEP.SYNCS 0x989680 ;  /* 0x009896800000895d */ /* 0x002fea0003900000 */
[----:B------:R-:W1:Y:S02]  /*70f0*/  @!P0 SYNCS.PHASECHK.TRANS64 P0, [R6+URZ], R3 ;  /* 0x00000003060085a7 */ /* 0x000e64000800007f */
[----:B-1----:R-:W-:Y:S05]  /*7100*/  @!P0 BRA `(.L_x_188) ;  /* 0xfffffffc00f08947 */ /* 0x002fea000383ffff */
[----:B------:R-:W-:Y:S05]  /*7110*/  BRA `(.L_x_206) ;  /* 0xfffffff800587947 */ /* 0x000fea000383ffff */
.L_x_189:
[----:B0-----:R0:W1:Y:S02]  /*7120*/  SYNCS.PHASECHK.TRANS64.TRYWAIT P0, [R7+URZ], R4 ;  /* 0x00000004070075a7 */ /* 0x001064000800017f */
[----:B-1----:R-:W-:Y:S05]  /*7130*/  @!P0 NANOSLEEP.SYNCS 0x989680 ;  /* 0x009896800000895d */ /* 0x002fea0003900000 */
[----:B------:R-:W1:Y:S02]  /*7140*/  @!P0 SYNCS.PHASECHK.TRANS64 P0, [R7+URZ], R4 ;  /* 0x00000004070085a7 */ /* 0x000e64000800007f */
[----:B-1----:R-:W-:Y:S05]  /*7150*/  @!P0 BRA `(.L_x_189) ;  /* 0xfffffffc00f08947 */ /* 0x002fea000383ffff */
[----:B------:R-:W-:Y:S05]  /*7160*/  BRA `(.L_x_207) ;  /* 0xfffffff800687947 */ /* 0x000fea000383ffff */
.L_x_190:
[----:B0-----:R0:W1:Y:S02]  /*7170*/  SYNCS.PHASECHK.TRANS64.TRYWAIT P0, [R6+URZ], R3 ;  /* 0x00000003060075a7 */ /* 0x001064000800017f */
[----:B-1----:R-:W-:Y:S05]  /*7180*/  @!P0 NANOSLEEP.SYNCS 0x989680 ;  /* 0x009896800000895d */ /* 0x002fea0003900000 */
[----:B------:R-:W1:Y:S02]  /*7190*/  @!P0 SYNCS.PHASECHK.TRANS64 P0, [R6+URZ], R3 ;  /* 0x00000003060085a7 */ /* 0x000e64000800007f */
[----:B-1----:R-:W-:Y:S05]  /*71a0*/  @!P0 BRA `(.L_x_190) ;  /* 0xfffffffc00f08947 */ /* 0x002fea000383ffff */
[----:B------:R-:W-:Y:S05]  /*71b0*/  BRA `(.L_x_208) ;  /* 0xfffffff800787947 */ /* 0x000fea000383ffff */
.L_x_191:
[----:B0-----:R0:W1:Y:S02]  /*71c0*/  SYNCS.PHASECHK.TRANS64.TRYWAIT P0, [R7+URZ], R4 ;  /* 0x00000004070075a7 */ /* 0x001064000800017f */
[----:B-1----:R-:W-:Y:S05]  /*71d0*/  @!P0 NANOSLEEP.SYNCS 0x989680 ;  /* 0x009896800000895d */ /* 0x002fea0003900000 */
[----:B------:R-:W1:Y:S02]  /*71e0*/  @!P0 SYNCS.PHASECHK.TRANS64 P0, [R7+URZ], R4 ;  /* 0x00000004070085a7 */ /* 0x000e64000800007f */
[----:B-1----:R-:W-:Y:S05]  /*71f0*/  @!P0 BRA `(.L_x_191) ;  /* 0xfffffffc00f08947 */ /* 0x002fea000383ffff */
[----:B------:R-:W-:Y:S05]  /*7200*/  BRA `(.L_x_209) ;  /* 0xfffffff800887947 */ /* 0x000fea000383ffff */
.L_x_192:
[----:B-1----:R1:W2:Y:S02]  /*7210*/  SYNCS.PHASECHK.TRANS64.TRYWAIT P0, [R6+URZ], R3 ;  /* 0x00000003060075a7 */ /* 0x0022a4000800017f */
[----:B--2---:R-:W-:Y:S05]  /*7220*/  @!P0 NANOSLEEP.SYNCS 0x989680 ;  /* 0x009896800000895d */ /* 0x004fea0003900000 */
[----:B------:R-:W2:Y:S02]  /*7230*/  @!P0 SYNCS.PHASECHK.TRANS64 P0, [R6+URZ], R3 ;  /* 0x00000003060085a7 */ /* 0x000ea4000800007f */
[----:B--2---:R-:W-:Y:S05]  /*7240*/  @!P0 BRA `(.L_x_192) ;  /* 0xfffffffc00f08947 */ /* 0x004fea000383ffff */
[----:B------:R-:W-:Y:S05]  /*7250*/  BRA `(.L_x_210) ;  /* 0xfffffff800907947 */ /* 0x000fea000383ffff */
.L_x_211:
[----:B------:R-:W-:-:S00]  /*7260*/  BRA `(.L_x_211) ;  /* 0xfffffffc00fc7947 */ /* 0x000fc0000383ffff */
[----:B------:R-:W-:-:S00]  /*7270*/  NOP ;  /* 0x0000000000007918 */ /* 0x000fc00000000000 */
        /* <DEDUP_REMOVED lines=8> */
.L_x_212:


//--------------------- .nv.global.init           --------------------------
	.section	.nv.global.init,"aw",@progbits
.nv.global.init:
	.type		$str$22,@object
	.size		$str$22,($str$23 - $str$22)
$str$22:
        /*0000*/ 	.byte	0x6b, 0x5f, 0x74, 0x69, 0x6c, 0x65, 0x5f, 0x63, 0x6f, 0x75, 0x6e, 0x74, 0x20, 0x3e, 0x3d, 0x20
        /*0010*/ 	.byte	0x31, 0x00
	.type		$str$23,@object
	.size		$str$23,(__unnamed_1 - $str$23)
$str$23:
        /*0012*/ 	.byte	0x2f, 0x74, 0x6d, 0x70, 0x2f, 0x63, 0x75, 0x74, 0x6c, 0x61, 0x73, 0x73, 0x5f, 0x73, 0x77, 0x65
        /*0022*/ 	.byte	0x65, 0x70, 0x5f, 0x73, 0x72, 0x63, 0x2f, 0x69, 0x6e, 0x63, 0x6c, 0x75, 0x64, 0x65, 0x2f, 0x63
        /*0032*/ 	.byte	0x75, 0x74, 0x6c, 0x61, 0x73, 0x73, 0x2f, 0x67, 0x65, 0x6d, 0x6d, 0x2f, 0x63, 0x6f, 0x6c, 0x6c
        /*0042*/ 	.byte	0x65, 0x63, 0x74, 0x69, 0x76, 0x65, 0x2f, 0x73, 0x6d, 0x39, 0x30, 0x5f, 0x6d, 0x6d, 0x61, 0x5f
        /*0052*/ 	.byte	0x74, 0x6d, 0x61, 0x5f, 0x67, 0x6d, 0x6d, 0x61, 0x5f, 0x73, 0x73, 0x5f, 0x77, 0x61, 0x72, 0x70
        /*0062*/ 	.byte	0x73, 0x70, 0x65, 0x63, 0x69, 0x61, 0x6c, 0x69, 0x7a, 0x65, 0x64, 0x2e, 0x68, 0x70, 0x70, 0x00
	.type		__unnamed_1,@object
	.size		__unnamed_1,(.L_0 - __unnamed_1)
__unnamed_1:
        /*0072*/ 	.byte	0x76, 0x6f, 0x69, 0x64, 0x20, 0x63, 0x75, 0x74, 0x6c, 0x61, 0x73, 0x73, 0x3a, 0x3a, 0x67, 0x65
        /* <DEDUP_REMOVED lines=172> */
.L_0:


//--------------------- .nv.shared._ZN7cutlass13device_kernelINS_4gemm6kernel13GemmUniversalIN4cute5tupleIJiiiiEEENS1_10collective13CollectiveMmaINS1_34MainloopSm90TmaGmmaWarpSpecializedILi9ENS5_IJNS4_1CILi1EEESB_SB_EEENS1_32KernelTmaWarpSpecializedPingpongEEENS5_IJNSA_ILi64EEENSA_ILi128EEESG_EEEaNS5_IJlSB_lEEEaSI_NS4_8TiledMMAINS4_8MMA_AtomIJNS4_4SM904GMMA27MMA_64x128x32_S32S8S8_SS_TNEEEENS4_6LayoutISC_NS5_IJNSA_ILi0EEESQ_SQ_EEEEENS5_IJNS4_10UnderscoreEST_ST_EEEEENS4_13SM90_TMA_LOADENS4_14ComposedLayoutINS4_7SwizzleILi3ELi4ELi3EEENS4_18smem_ptr_flag_bitsILi8EEENSP_INS5_IJNSA_ILi8EEESG_EEENS5_IJSG_SB_EEEEEEEvNS4_8identityESW_S16_vS17_EENS_8epilogue10collective6detail29Sm90TmaWarpSpecializedAdapterINS1A_15DefaultEpilogueIaSI_SI_NS19_6thread17LinearCombinationIaLi1EiiLNS1E_9ScaleType4KindE0ELNS_15FloatRoundStyleE2EaEENS1_15EpilogueDefaultEEEEEvvEEEEvNT_6ParamsE --------------------------
	.section	.nv.shared._ZN7cutlass13device_kernelINS_4gemm6kernel13GemmUniversalIN4cute5tupleIJiiiiEEENS1_10collective13CollectiveMmaINS1_34MainloopSm90TmaGmmaWarpSpecializedILi9ENS5_IJNS4_1CILi1EEESB_SB_EEENS1_32KernelTmaWarpSpecializedPingpongEEENS5_IJNSA_ILi64EEENSA_ILi128EEESG_EEEaNS5_IJlSB_lEEEaSI_NS4_8TiledMMAINS4_8MMA_AtomIJNS4_4SM904GMMA27MMA_64x128x32_S32S8S8_SS_TNEEEENS4_6LayoutISC_NS5_IJNSA_ILi0EEESQ_SQ_EEEEENS5_IJNS4_10UnderscoreEST_ST_EEEEENS4_13SM90_TMA_LOADENS4_14ComposedLayoutINS4_7SwizzleILi3ELi4ELi3EEENS4_18smem_ptr_flag_bitsILi8EEENSP_INS5_IJNSA_ILi8EEESG_EEENS5_IJSG_SB_EEEEEEEvNS4_8identityESW_S16_vS17_EENS_8epilogue10collective6detail29Sm90TmaWarpSpecializedAdapterINS1A_15DefaultEpilogueIaSI_SI_NS19_6thread17LinearCombinationIaLi1EiiLNS1E_9ScaleType4KindE0ELNS_15FloatRoundStyleE2EaEENS1_15EpilogueDefaultEEEEEvvEEEEvNT_6ParamsE,"aw",@nobits
	.sectionflags	@""
	.align	16
	.zero		1024


//--------------------- .nv.shared.reserved.0     --------------------------
	.section	.nv.shared.reserved.0,"aw",@nobits
	.weak		__nv_reservedSMEM_offset_0_alias
	.size		__nv_reservedSMEM_offset_0_alias, 0, 0
	.other		__nv_reservedSMEM_offset_0_alias,@"STO_CUDA_RESERVED_SHARED STV_DEFAULT"
__nv_reservedSMEM_offset_0_alias:
	.zero		0


//--------------------- .nv.global                --------------------------
	.section	.nv.global,"aw",@nobits
.nv.global:
	.type		_ZN40_INTERNAL_9c70e40e_4_k_cu_01dc16ab_251034cute1_E,@object
	.size		_ZN40_INTERNAL_9c70e40e_4_k_cu_01dc16ab_251034cute1_E,(_ZN40_INTERNAL_9c70e40e_4_k_cu_01dc16ab_251034cuda3std3__45__cpo6cbeginE - _ZN40_INTERNAL_9c70e40e_4_k_cu_01dc16ab_251034cute1_E)
_ZN40_INTERNAL_9c70e40e_4_k_cu_01dc16ab_251034cute1_E:
	.zero		1
	.type		_ZN40_INTERNAL_9c70e40e_4_k_cu_01dc16ab_251034cuda3std3__45__cpo6cbeginE,@object
	.size		_ZN40_INTERNAL_9c70e40e_4_k_cu_01dc16ab_251034cuda3std3__45__cpo6cbeginE,(_ZN40_INTERNAL_9c70e40e_4_k_cu_01dc16ab_251034cuda3std3__48in_placeE - _ZN40_INTERNAL_9c70e40e_4_k_cu_01dc16ab_251034cuda3std3__45__cpo6cbeginE)
_ZN40_INTERNAL_9c70e40e_4_k_cu_01dc16ab_251034cuda3std3__45__cpo6cbeginE:
	.zero		1
	.type		_ZN40_INTERNAL_9c70e40e_4_k_cu_01dc16ab_251034cuda3std3__48in_placeE,@object
	.size		_ZN40_INTERNAL_9c70e40e_4_k_cu_01dc16ab_251034cuda3std3__48in_placeE,(_ZN40_INTERNAL_9c70e40e_4_k_cu_01dc16ab_251034cuda3std6ranges3__45__cpo9iter_moveE - _ZN40_INTERNAL_9c70e40e_4_k_cu_01dc16ab_251034cuda3std3__48in_placeE)
_ZN40_INTERNAL_9c70e40e_4_k_cu_01dc16ab_251034cuda3std3__48in_placeE:
	.zero		1
	.type		_ZN40_INTERNAL_9c70e40e_4_k_cu_01dc16ab_251034cuda3std6ranges3__45__cpo9iter_moveE,@object
	.size		_ZN40_INTERNAL_9c70e40e_4_k_cu_01dc16ab_251034cuda3std6ranges3__45__cpo9iter_moveE,(_ZN40_INTERNAL_9c70e40e_4_k_cu_01dc16ab_251034cuda3std3__45__cpo5beginE - _ZN40_INTERNAL_9c70e40e_4_k_cu_01dc16ab_251034cuda3std6ranges3__45__cpo9iter_moveE)
_ZN40_INTERNAL_9c70e40e_4_k_cu_01dc16ab_251034cuda3std6ranges3__45__cpo9iter_moveE:
	.zero		1
	.type		_ZN40_INTERNAL_9c70e40e_4_k_cu_01dc16ab_251034cuda3std3__45__cpo5beginE,@object
	.size		_ZN40_INTERNAL_9c70e40e_4_k_cu_01dc16ab_251034cuda3std3__45__cpo5beginE,(_ZN40_INTERNAL_9c70e40e_4_k_cu_01dc16ab_251034cuda3std3__442_GLOBAL__N__9c70e40e_4_k_cu_01dc16ab_251036ignoreE - _ZN40_INTERNAL_9c70e40e_4_k_cu_01dc16ab_251034cuda3std3__45__cpo5beginE)
_ZN40_INTERNAL_9c70e40e_4_k_cu_01dc16ab_251034cuda3std3__45__cpo5beginE:
	.zero		1
	.type		_ZN40_INTERNAL_9c70e40e_4_k_cu_01dc16ab_251034cuda3std3__442_GLOBAL__N__9c70e40e_4_k_cu_01dc16ab_251036ignoreE,@object
	.size		_ZN40_INTERNAL_9c70e40e_4_k_cu_01dc16ab_251034cuda3std3__442_GLOBAL__N__9c70e40e_4_k_cu_01dc16ab_251036ignoreE,(_ZN40_INTERNAL_9c70e40e_4_k_cu_01dc16ab_251034cute7productE - _ZN40_INTERNAL_9c70e40e_4_k_cu_01dc16ab_251034cuda3std3__442_GLOBAL__N__9c70e40e_4_k_cu_01dc16ab_251036ignoreE)
_ZN40_INTERNAL_9c70e40e_4_k_cu_01dc16ab_251034cuda3std3__442_GLOBAL__N__9c70e40e_4_k_cu_01dc16ab_251036ignoreE:
	.zero		1
	.type		_ZN40_INTERNAL_9c70e40e_4_k_cu_01dc16ab_251034cute7productE,@object
	.size		_ZN40_INTERNAL_9c70e40e_4_k_cu_01dc16ab_251034cute7productE,(_ZN40_INTERNAL_9c70e40e_4_k_cu_01dc16ab_251034cuda3std3__45__cpo3endE - _ZN40_INTERNAL_9c70e40e_4_k_cu_01dc16ab_251034cute7productE)
_ZN40_INTERNAL_9c70e40e_4_k_cu_01dc16ab_251034cute7productE:
	.zero		1
	.type		_ZN40_INTERNAL_9c70e40e_4_k_cu_01dc16ab_251034cuda3std3__45__cpo3endE,@object
	.size		_ZN40_INTERNAL_9c70e40e_4_k_cu_01dc16ab_251034cuda3std3__45__cpo3endE,(_ZN40_INTERNAL_9c70e40e_4_k_cu_01dc16ab_251034cuda3std3__419piecewise_constructE - _ZN40_INTERNAL_9c70e40e_4_k_cu_01dc16ab_251034cuda3std3__45__cpo3endE)
_ZN40_INTERNAL_9c70e40e_4_k_cu_01dc16ab_251034cuda3std3__45__cpo3endE:
	.zero		1
	.type		_ZN40_INTERNAL_9c70e40e_4_k_cu_01dc16ab_251034cuda3std3__419piecewise_constructE,@object
	.size		_ZN40_INTERNAL_9c70e40e_4_k_cu_01dc16ab_251034cuda3std3__419piecewise_constructE,(_ZN40_INTERNAL_9c70e40e_4_k_cu_01dc16ab_251034cuda3std3__45__cpo4cendE - _ZN40_INTERNAL_9c70e40e_4_k_cu_01dc16ab_251034cuda3std3__419piecewise_constructE)
_ZN40_INTERNAL_9c70e40e_4_k_cu_01dc16ab_251034cuda3std3__419piecewise_constructE:
	.zero		1
	.type		_ZN40_INTERNAL_9c70e40e_4_k_cu_01dc16ab_251034cuda3std3__45__cpo4cendE,@object
	.size		_ZN40_INTERNAL_9c70e40e_4_k_cu_01dc16ab_251034cuda3std3__45__cpo4cendE,(_ZN40_INTERNAL_9c70e40e_4_k_cu_01dc16ab_251034cuda3std6ranges3__45__cpo4swapE - _ZN40_INTERNAL_9c70e40e_4_k_cu_01dc16ab_251034cuda3std3__45__cpo4cendE)
_ZN40_INTERNAL_9c70e40e_4_k_cu_01dc16ab_251034cuda3std3__45__cpo4cendE:
	.zero		1
	.type		_ZN40_INTERNAL_9c70e40e_4_k_cu_01dc16ab_251034cuda3std6ranges3__45__cpo4swapE,@object
	.size		_ZN40_INTERNAL_9c70e40e_4_k_cu_01dc16ab_251034cuda3std6ranges3__45__cpo4swapE,(.L_8 - _ZN40_INTERNAL_9c70e40e_4_k_cu_01dc16ab_251034cuda3std6ranges3__45__cpo4swapE)
_ZN40_INTERNAL_9c70e40e_4_k_cu_01dc16ab_251034cuda3std6ranges3__45__cpo4swapE:
	.zero		1
.L_8:


//--------------------- .nv.constant0._ZN7cutlass13device_kernelINS_4gemm6kernel13GemmUniversalIN4cute5tupleIJiiiiEEENS1_10collective13CollectiveMmaINS1_34MainloopSm90TmaGmmaWarpSpecializedILi9ENS5_IJNS4_1CILi1EEESB_SB_EEENS1_32KernelTmaWarpSpecializedPingpongEEENS5_IJNSA_ILi64EEENSA_ILi128EEESG_EEEaNS5_IJlSB_lEEEaSI_NS4_8TiledMMAINS4_8MMA_AtomIJNS4_4SM904GMMA27MMA_64x128x32_S32S8S8_SS_TNEEEENS4_6LayoutISC_NS5_IJNSA_ILi0EEESQ_SQ_EEEEENS5_IJNS4_10UnderscoreEST_ST_EEEEENS4_13SM90_TMA_LOADENS4_14ComposedLayoutINS4_7SwizzleILi3ELi4ELi3EEENS4_18smem_ptr_flag_bitsILi8EEENSP_INS5_IJNSA_ILi8EEESG_EEENS5_IJSG_SB_EEEEEEEvNS4_8identityESW_S16_vS17_EENS_8epilogue10collective6detail29Sm90TmaWarpSpecializedAdapterINS1A_15DefaultEpilogueIaSI_SI_NS19_6thread17LinearCombinationIaLi1EiiLNS1E_9ScaleType4KindE0ELNS_15FloatRoundStyleE2EaEENS1_15EpilogueDefaultEEEEEvvEEEEvNT_6ParamsE --------------------------
	.section	.nv.constant0._ZN7cutlass13device_kernelINS_4gemm6kernel13GemmUniversalIN4cute5tupleIJiiiiEEENS1_10collective13CollectiveMmaINS1_34MainloopSm90TmaGmmaWarpSpecializedILi9ENS5_IJNS4_1CILi1EEESB_SB_EEENS1_32KernelTmaWarpSpecializedPingpongEEENS5_IJNSA_ILi64EEENSA_ILi128EEESG_EEEaNS5_IJlSB_lEEEaSI_NS4_8TiledMMAINS4_8MMA_AtomIJNS4_4SM904GMMA27MMA_64x128x32_S32S8S8_SS_TNEEEENS4_6LayoutISC_NS5_IJNSA_ILi0EEESQ_SQ_EEEEENS5_IJNS4_10UnderscoreEST_ST_EEEEENS4_13SM90_TMA_LOADENS4_14ComposedLayoutINS4_7SwizzleILi3ELi4ELi3EEENS4_18smem_ptr_flag_bitsILi8EEENSP_INS5_IJNSA_ILi8EEESG_EEENS5_IJSG_SB_EEEEEEEvNS4_8identityESW_S16_vS17_EENS_8epilogue10collective6detail29Sm90TmaWarpSpecializedAdapterINS1A_15DefaultEpilogueIaSI_SI_NS19_6thread17LinearCombinationIaLi1EiiLNS1E_9ScaleType4KindE0ELNS_15FloatRoundStyleE2EaEENS1_15EpilogueDefaultEEEEEvvEEEEvNT_6ParamsE,"a",@progbits
	.sectionflags	@""
	.align	4
.nv.constant0._ZN7cutlass13device_kernelINS_4gemm6kernel13GemmUniversalIN4cute5tupleIJiiiiEEENS1_10collective13CollectiveMmaINS1_34MainloopSm90TmaGmmaWarpSpecializedILi9ENS5_IJNS4_1CILi1EEESB_SB_EEENS1_32KernelTmaWarpSpecializedPingpongEEENS5_IJNSA_ILi64EEENSA_ILi128EEESG_EEEaNS5_IJlSB_lEEEaSI_NS4_8TiledMMAINS4_8MMA_AtomIJNS4_4SM904GMMA27MMA_64x128x32_S32S8S8_SS_TNEEEENS4_6LayoutISC_NS5_IJNSA_ILi0EEESQ_SQ_EEEEENS5_IJNS4_10UnderscoreEST_ST_EEEEENS4_13SM90_TMA_LOADENS4_14ComposedLayoutINS4_7SwizzleILi3ELi4ELi3EEENS4_18smem_ptr_flag_bitsILi8EEENSP_INS5_IJNSA_ILi8EEESG_EEENS5_IJSG_SB_EEEEEEEvNS4_8identityESW_S16_vS17_EENS_8epilogue10collective6detail29Sm90TmaWarpSpecializedAdapterINS1A_15DefaultEpilogueIaSI_SI_NS19_6thread17LinearCombinationIaLi1EiiLNS1E_9ScaleType4KindE0ELNS_15FloatRoundStyleE2EaEENS1_15EpilogueDefaultEEEEEvvEEEEvNT_6ParamsE:
	.zero		1664


//--------------------- SYMBOLS --------------------------

	.type		.nv.reservedSmem.offset0,@object
	.size		.nv.reservedSmem.offset0,0x4
	.type		__assertfail,@function
